//
// Generated by NVIDIA NVVM Compiler
//
// Compiler Build ID: CL-36424714
// Cuda compilation tools, release 13.0, V13.0.88
// Based on NVVM 20.0.0
//

.version 9.0
.target sm_100
.address_size 64

	// .globl	_Z25cosine_strategy6_templateILi32EEvPKfS1_Pfiii
// _ZZ25cosine_strategy6_templateILi32EEvPKfS1_PfiiiE11final_normB has been demoted
// _ZZ25cosine_strategy6_templateILi64EEvPKfS1_PfiiiE11final_normB has been demoted
// _ZZ25cosine_strategy6_templateILi128EEvPKfS1_PfiiiE11final_normB has been demoted
// _ZZ25cosine_strategy6_templateILi256EEvPKfS1_PfiiiE11final_normB has been demoted
// _ZZ25cosine_strategy6_templateILi512EEvPKfS1_PfiiiE11final_normB has been demoted
// _ZZ25cosine_strategy6_templateILi1024EEvPKfS1_PfiiiE11final_normB has been demoted
.extern .shared .align 16 .b8 s[];

.visible .entry _Z25cosine_strategy6_templateILi32EEvPKfS1_Pfiii(
	.param .u64 .ptr .align 1 _Z25cosine_strategy6_templateILi32EEvPKfS1_Pfiii_param_0,
	.param .u64 .ptr .align 1 _Z25cosine_strategy6_templateILi32EEvPKfS1_Pfiii_param_1,
	.param .u64 .ptr .align 1 _Z25cosine_strategy6_templateILi32EEvPKfS1_Pfiii_param_2,
	.param .u32 _Z25cosine_strategy6_templateILi32EEvPKfS1_Pfiii_param_3,
	.param .u32 _Z25cosine_strategy6_templateILi32EEvPKfS1_Pfiii_param_4,
	.param .u32 _Z25cosine_strategy6_templateILi32EEvPKfS1_Pfiii_param_5
)
{
	.reg .pred 	%p<35>;
	.reg .b32 	%r<125>;
	.reg .b32 	%f<239>;
	.reg .b64 	%rd<39>;
	// demoted variable
	.shared .align 4 .f32 _ZZ25cosine_strategy6_templateILi32EEvPKfS1_PfiiiE11final_normB;
	ld.param.u64 	%rd10, [_Z25cosine_strategy6_templateILi32EEvPKfS1_Pfiii_param_0];
	ld.param.u64 	%rd11, [_Z25cosine_strategy6_templateILi32EEvPKfS1_Pfiii_param_1];
	ld.param.u64 	%rd9, [_Z25cosine_strategy6_templateILi32EEvPKfS1_Pfiii_param_2];
	ld.param.u32 	%r53, [_Z25cosine_strategy6_templateILi32EEvPKfS1_Pfiii_param_3];
	ld.param.u32 	%r54, [_Z25cosine_strategy6_templateILi32EEvPKfS1_Pfiii_param_4];
	ld.param.u32 	%r55, [_Z25cosine_strategy6_templateILi32EEvPKfS1_Pfiii_param_5];
	cvta.to.global.u64 	%rd1, %rd11;
	cvta.to.global.u64 	%rd2, %rd10;
	mov.u32 	%r1, %ctaid.x;
	setp.ge.s32 	%p2, %r1, %r54;
	@%p2 bra 	$L__BB0_43;
	mul.lo.s32 	%r56, %r55, %r1;
	cvt.s64.s32 	%rd3, %r56;
	mov.u32 	%r2, %tid.x;
	setp.ge.s32 	%p3, %r2, %r55;
	@%p3 bra 	$L__BB0_8;
	not.b32 	%r57, %r2;
	add.s32 	%r3, %r55, %r57;
	and.b32  	%r58, %r3, 96;
	setp.eq.s32 	%p4, %r58, 96;
	mov.u32 	%r109, %r2;
	@%p4 bra 	$L__BB0_5;
	shr.u32 	%r60, %r3, 5;
	add.s32 	%r61, %r60, 1;
	and.b32  	%r4, %r61, 3;
	mov.b32 	%r108, 0;
	mov.u32 	%r63, s;
	mov.u32 	%r109, %r2;
$L__BB0_4:
	.pragma "nounroll";
	cvt.u64.u32 	%rd12, %r109;
	add.s64 	%rd13, %rd12, %rd3;
	shl.b64 	%rd14, %rd13, 2;
	add.s64 	%rd15, %rd1, %rd14;
	ld.global.nc.f32 	%f38, [%rd15];
	shl.b32 	%r62, %r109, 2;
	add.s32 	%r64, %r63, %r62;
	st.shared.f32 	[%r64], %f38;
	add.s32 	%r109, %r109, 32;
	add.s32 	%r108, %r108, 1;
	setp.ne.s32 	%p5, %r108, %r4;
	@%p5 bra 	$L__BB0_4;
$L__BB0_5:
	setp.lt.u32 	%p6, %r3, 96;
	@%p6 bra 	$L__BB0_8;
	mov.u32 	%r66, s;
$L__BB0_7:
	cvt.u64.u32 	%rd16, %r109;
	add.s64 	%rd17, %rd16, %rd3;
	shl.b64 	%rd18, %rd17, 2;
	add.s64 	%rd19, %rd1, %rd18;
	ld.global.nc.f32 	%f39, [%rd19];
	shl.b32 	%r65, %r109, 2;
	add.s32 	%r67, %r66, %r65;
	st.shared.f32 	[%r67], %f39;
	ld.global.nc.f32 	%f40, [%rd19+128];
	st.shared.f32 	[%r67+128], %f40;
	ld.global.nc.f32 	%f41, [%rd19+256];
	st.shared.f32 	[%r67+256], %f41;
	ld.global.nc.f32 	%f42, [%rd19+384];
	st.shared.f32 	[%r67+384], %f42;
	add.s32 	%r109, %r109, 128;
	setp.lt.s32 	%p7, %r109, %r55;
	@%p7 bra 	$L__BB0_7;
$L__BB0_8:
	setp.ge.s32 	%p8, %r2, %r55;
	bar.sync 	0;
	mov.f32 	%f222, 0f00000000;
	@%p8 bra 	$L__BB0_21;
	not.b32 	%r68, %r2;
	add.s32 	%r69, %r55, %r68;
	shr.u32 	%r70, %r69, 5;
	add.s32 	%r12, %r70, 1;
	and.b32  	%r13, %r12, 15;
	setp.lt.u32 	%p9, %r69, 480;
	mov.f32 	%f222, 0f00000000;
	mov.u32 	%r113, %r2;
	@%p9 bra 	$L__BB0_12;
	and.b32  	%r14, %r12, 268435440;
	mov.b32 	%r112, 0;
	mov.f32 	%f222, 0f00000000;
	mov.u32 	%r113, %r2;
$L__BB0_11:
	.pragma "nounroll";
	shl.b32 	%r72, %r113, 2;
	mov.u32 	%r73, s;
	add.s32 	%r74, %r73, %r72;
	ld.shared.f32 	%f47, [%r74];
	fma.rn.f32 	%f48, %f47, %f47, %f222;
	ld.shared.f32 	%f49, [%r74+128];
	fma.rn.f32 	%f50, %f49, %f49, %f48;
	ld.shared.f32 	%f51, [%r74+256];
	fma.rn.f32 	%f52, %f51, %f51, %f50;
	ld.shared.f32 	%f53, [%r74+384];
	fma.rn.f32 	%f54, %f53, %f53, %f52;
	ld.shared.f32 	%f55, [%r74+512];
	fma.rn.f32 	%f56, %f55, %f55, %f54;
	ld.shared.f32 	%f57, [%r74+640];
	fma.rn.f32 	%f58, %f57, %f57, %f56;
	ld.shared.f32 	%f59, [%r74+768];
	fma.rn.f32 	%f60, %f59, %f59, %f58;
	ld.shared.f32 	%f61, [%r74+896];
	fma.rn.f32 	%f62, %f61, %f61, %f60;
	ld.shared.f32 	%f63, [%r74+1024];
	fma.rn.f32 	%f64, %f63, %f63, %f62;
	ld.shared.f32 	%f65, [%r74+1152];
	fma.rn.f32 	%f66, %f65, %f65, %f64;
	ld.shared.f32 	%f67, [%r74+1280];
	fma.rn.f32 	%f68, %f67, %f67, %f66;
	ld.shared.f32 	%f69, [%r74+1408];
	fma.rn.f32 	%f70, %f69, %f69, %f68;
	ld.shared.f32 	%f71, [%r74+1536];
	fma.rn.f32 	%f72, %f71, %f71, %f70;
	ld.shared.f32 	%f73, [%r74+1664];
	fma.rn.f32 	%f74, %f73, %f73, %f72;
	ld.shared.f32 	%f75, [%r74+1792];
	fma.rn.f32 	%f76, %f75, %f75, %f74;
	ld.shared.f32 	%f77, [%r74+1920];
	fma.rn.f32 	%f222, %f77, %f77, %f76;
	add.s32 	%r113, %r113, 512;
	add.s32 	%r112, %r112, 16;
	setp.ne.s32 	%p10, %r112, %r14;
	@%p10 bra 	$L__BB0_11;
$L__BB0_12:
	setp.eq.s32 	%p11, %r13, 0;
	@%p11 bra 	$L__BB0_21;
	and.b32  	%r20, %r12, 7;
	setp.lt.u32 	%p12, %r13, 8;
	@%p12 bra 	$L__BB0_15;
	shl.b32 	%r75, %r113, 2;
	mov.u32 	%r76, s;
	add.s32 	%r77, %r76, %r75;
	ld.shared.f32 	%f79, [%r77];
	fma.rn.f32 	%f80, %f79, %f79, %f222;
	ld.shared.f32 	%f81, [%r77+128];
	fma.rn.f32 	%f82, %f81, %f81, %f80;
	ld.shared.f32 	%f83, [%r77+256];
	fma.rn.f32 	%f84, %f83, %f83, %f82;
	ld.shared.f32 	%f85, [%r77+384];
	fma.rn.f32 	%f86, %f85, %f85, %f84;
	ld.shared.f32 	%f87, [%r77+512];
	fma.rn.f32 	%f88, %f87, %f87, %f86;
	ld.shared.f32 	%f89, [%r77+640];
	fma.rn.f32 	%f90, %f89, %f89, %f88;
	ld.shared.f32 	%f91, [%r77+768];
	fma.rn.f32 	%f92, %f91, %f91, %f90;
	ld.shared.f32 	%f93, [%r77+896];
	fma.rn.f32 	%f222, %f93, %f93, %f92;
	add.s32 	%r113, %r113, 256;
$L__BB0_15:
	setp.eq.s32 	%p13, %r20, 0;
	@%p13 bra 	$L__BB0_21;
	and.b32  	%r23, %r12, 3;
	setp.lt.u32 	%p14, %r20, 4;
	@%p14 bra 	$L__BB0_18;
	shl.b32 	%r78, %r113, 2;
	mov.u32 	%r79, s;
	add.s32 	%r80, %r79, %r78;
	ld.shared.f32 	%f95, [%r80];
	fma.rn.f32 	%f96, %f95, %f95, %f222;
	ld.shared.f32 	%f97, [%r80+128];
	fma.rn.f32 	%f98, %f97, %f97, %f96;
	ld.shared.f32 	%f99, [%r80+256];
	fma.rn.f32 	%f100, %f99, %f99, %f98;
	ld.shared.f32 	%f101, [%r80+384];
	fma.rn.f32 	%f222, %f101, %f101, %f100;
	add.s32 	%r113, %r113, 128;
$L__BB0_18:
	setp.eq.s32 	%p15, %r23, 0;
	@%p15 bra 	$L__BB0_21;
	mov.b32 	%r117, 0;
	mov.u32 	%r83, s;
$L__BB0_20:
	.pragma "nounroll";
	shl.b32 	%r82, %r113, 2;
	add.s32 	%r84, %r83, %r82;
	ld.shared.f32 	%f102, [%r84];
	fma.rn.f32 	%f222, %f102, %f102, %f222;
	add.s32 	%r113, %r113, 32;
	add.s32 	%r117, %r117, 1;
	setp.ne.s32 	%p16, %r117, %r23;
	@%p16 bra 	$L__BB0_20;
$L__BB0_21:
	shl.b32 	%r85, %r55, 2;
	mov.u32 	%r86, s;
	add.s32 	%r30, %r86, %r85;
	shl.b32 	%r87, %r2, 2;
	add.s32 	%r31, %r30, %r87;
	st.shared.f32 	[%r31], %f222;
	bar.sync 	0;
	setp.gt.u32 	%p18, %r2, 31;
	mov.pred 	%p34, 0;
	@%p18 bra 	$L__BB0_24;
	ld.volatile.shared.f32 	%f103, [%r31+64];
	ld.volatile.shared.f32 	%f104, [%r31];
	add.f32 	%f105, %f103, %f104;
	st.volatile.shared.f32 	[%r31], %f105;
	ld.volatile.shared.f32 	%f106, [%r31+32];
	ld.volatile.shared.f32 	%f107, [%r31];
	add.f32 	%f108, %f106, %f107;
	st.volatile.shared.f32 	[%r31], %f108;
	ld.volatile.shared.f32 	%f109, [%r31+16];
	ld.volatile.shared.f32 	%f110, [%r31];
	add.f32 	%f111, %f109, %f110;
	st.volatile.shared.f32 	[%r31], %f111;
	ld.volatile.shared.f32 	%f112, [%r31+8];
	ld.volatile.shared.f32 	%f113, [%r31];
	add.f32 	%f114, %f112, %f113;
	st.volatile.shared.f32 	[%r31], %f114;
	ld.volatile.shared.f32 	%f115, [%r31+4];
	ld.volatile.shared.f32 	%f116, [%r31];
	add.f32 	%f117, %f115, %f116;
	st.volatile.shared.f32 	[%r31], %f117;
	setp.ne.s32 	%p20, %r2, 0;
	@%p20 bra 	$L__BB0_24;
	ld.shared.f32 	%f118, [%r30];
	st.shared.f32 	[_ZZ25cosine_strategy6_templateILi32EEvPKfS1_PfiiiE11final_normB], %f118;
	mov.pred 	%p34, -1;
$L__BB0_24:
	bar.sync 	0;
	setp.lt.s32 	%p22, %r53, 1;
	@%p22 bra 	$L__BB0_43;
	not.b32 	%r89, %r2;
	add.s32 	%r32, %r55, %r89;
	shr.u32 	%r90, %r32, 5;
	add.s32 	%r91, %r90, 1;
	and.b32  	%r33, %r91, 7;
	add.s32 	%r34, %r33, -1;
	and.b32  	%r35, %r91, 3;
	and.b32  	%r36, %r32, 96;
	and.b32  	%r37, %r32, 32;
	and.b32  	%r92, %r91, 268435448;
	neg.s32 	%r38, %r92;
	add.s32 	%r95, %r87, %r86;
	add.s32 	%r39, %r95, 512;
	cvta.to.global.u64 	%rd4, %rd9;
	mov.b32 	%r118, 0;
	cvt.u64.u32 	%rd20, %r2;
	not.pred 	%p32, %p34;
$L__BB0_26:
	setp.ge.s32 	%p23, %r2, %r55;
	mul.lo.s32 	%r96, %r118, %r55;
	cvt.s64.s32 	%rd5, %r96;
	mov.f32 	%f237, 0f00000000;
	mov.f32 	%f238, %f237;
	@%p23 bra 	$L__BB0_38;
	setp.lt.u32 	%p24, %r32, 224;
	mov.f32 	%f238, 0f00000000;
	mov.u32 	%r122, %r2;
	mov.f32 	%f237, %f238;
	@%p24 bra 	$L__BB0_30;
	add.s64 	%rd21, %rd20, %rd5;
	shl.b64 	%rd22, %rd21, 2;
	add.s64 	%rd23, %rd2, %rd22;
	add.s64 	%rd38, %rd23, 512;
	mov.f32 	%f238, 0f00000000;
	mov.u32 	%r119, %r39;
	mov.u32 	%r120, %r38;
	mov.u32 	%r122, %r2;
$L__BB0_29:
	.pragma "nounroll";
	ld.global.nc.f32 	%f123, [%rd38+-512];
	ld.shared.f32 	%f124, [%r119+-512];
	fma.rn.f32 	%f125, %f123, %f124, %f237;
	fma.rn.f32 	%f126, %f123, %f123, %f238;
	ld.global.nc.f32 	%f127, [%rd38+-384];
	ld.shared.f32 	%f128, [%r119+-384];
	fma.rn.f32 	%f129, %f127, %f128, %f125;
	fma.rn.f32 	%f130, %f127, %f127, %f126;
	ld.global.nc.f32 	%f131, [%rd38+-256];
	ld.shared.f32 	%f132, [%r119+-256];
	fma.rn.f32 	%f133, %f131, %f132, %f129;
	fma.rn.f32 	%f134, %f131, %f131, %f130;
	ld.global.nc.f32 	%f135, [%rd38+-128];
	ld.shared.f32 	%f136, [%r119+-128];
	fma.rn.f32 	%f137, %f135, %f136, %f133;
	fma.rn.f32 	%f138, %f135, %f135, %f134;
	ld.global.nc.f32 	%f139, [%rd38];
	ld.shared.f32 	%f140, [%r119];
	fma.rn.f32 	%f141, %f139, %f140, %f137;
	fma.rn.f32 	%f142, %f139, %f139, %f138;
	ld.global.nc.f32 	%f143, [%rd38+128];
	ld.shared.f32 	%f144, [%r119+128];
	fma.rn.f32 	%f145, %f143, %f144, %f141;
	fma.rn.f32 	%f146, %f143, %f143, %f142;
	ld.global.nc.f32 	%f147, [%rd38+256];
	ld.shared.f32 	%f148, [%r119+256];
	fma.rn.f32 	%f149, %f147, %f148, %f145;
	fma.rn.f32 	%f150, %f147, %f147, %f146;
	ld.global.nc.f32 	%f151, [%rd38+384];
	ld.shared.f32 	%f152, [%r119+384];
	fma.rn.f32 	%f237, %f151, %f152, %f149;
	fma.rn.f32 	%f238, %f151, %f151, %f150;
	add.s32 	%r122, %r122, 256;
	add.s32 	%r120, %r120, 8;
	add.s64 	%rd38, %rd38, 1024;
	add.s32 	%r119, %r119, 1024;
	setp.ne.s32 	%p25, %r120, 0;
	@%p25 bra 	$L__BB0_29;
$L__BB0_30:
	setp.eq.s32 	%p26, %r33, 0;
	@%p26 bra 	$L__BB0_38;
	setp.lt.u32 	%p27, %r34, 3;
	@%p27 bra 	$L__BB0_33;
	cvt.u64.u32 	%rd24, %r122;
	add.s64 	%rd25, %rd24, %rd5;
	shl.b64 	%rd26, %rd25, 2;
	add.s64 	%rd27, %rd2, %rd26;
	ld.global.nc.f32 	%f154, [%rd27];
	shl.b32 	%r97, %r122, 2;
	mov.u32 	%r98, s;
	add.s32 	%r99, %r98, %r97;
	ld.shared.f32 	%f155, [%r99];
	fma.rn.f32 	%f156, %f154, %f155, %f237;
	fma.rn.f32 	%f157, %f154, %f154, %f238;
	ld.global.nc.f32 	%f158, [%rd27+128];
	ld.shared.f32 	%f159, [%r99+128];
	fma.rn.f32 	%f160, %f158, %f159, %f156;
	fma.rn.f32 	%f161, %f158, %f158, %f157;
	ld.global.nc.f32 	%f162, [%rd27+256];
	ld.shared.f32 	%f163, [%r99+256];
	fma.rn.f32 	%f164, %f162, %f163, %f160;
	fma.rn.f32 	%f165, %f162, %f162, %f161;
	ld.global.nc.f32 	%f166, [%rd27+384];
	ld.shared.f32 	%f167, [%r99+384];
	fma.rn.f32 	%f237, %f166, %f167, %f164;
	fma.rn.f32 	%f238, %f166, %f166, %f165;
	add.s32 	%r122, %r122, 128;
$L__BB0_33:
	setp.eq.s32 	%p28, %r35, 0;
	@%p28 bra 	$L__BB0_38;
	setp.eq.s32 	%p29, %r36, 0;
	@%p29 bra 	$L__BB0_36;
	cvt.u64.u32 	%rd28, %r122;
	add.s64 	%rd29, %rd28, %rd5;
	shl.b64 	%rd30, %rd29, 2;
	add.s64 	%rd31, %rd2, %rd30;
	ld.global.nc.f32 	%f169, [%rd31];
	shl.b32 	%r100, %r122, 2;
	mov.u32 	%r101, s;
	add.s32 	%r102, %r101, %r100;
	ld.shared.f32 	%f170, [%r102];
	fma.rn.f32 	%f171, %f169, %f170, %f237;
	fma.rn.f32 	%f172, %f169, %f169, %f238;
	ld.global.nc.f32 	%f173, [%rd31+128];
	ld.shared.f32 	%f174, [%r102+128];
	fma.rn.f32 	%f237, %f173, %f174, %f171;
	fma.rn.f32 	%f238, %f173, %f173, %f172;
	add.s32 	%r122, %r122, 64;
$L__BB0_36:
	setp.ne.s32 	%p30, %r37, 0;
	@%p30 bra 	$L__BB0_38;
	cvt.u64.u32 	%rd32, %r122;
	add.s64 	%rd33, %rd32, %rd5;
	shl.b64 	%rd34, %rd33, 2;
	add.s64 	%rd35, %rd2, %rd34;
	ld.global.nc.f32 	%f175, [%rd35];
	shl.b32 	%r103, %r122, 2;
	mov.u32 	%r104, s;
	add.s32 	%r105, %r104, %r103;
	ld.shared.f32 	%f176, [%r105];
	fma.rn.f32 	%f237, %f175, %f176, %f237;
	fma.rn.f32 	%f238, %f175, %f175, %f238;
$L__BB0_38:
	setp.gt.u32 	%p31, %r2, 31;
	st.shared.f32 	[%r31], %f237;
	st.shared.f32 	[%r31+128], %f238;
	bar.sync 	0;
	@%p31 bra 	$L__BB0_40;
	ld.volatile.shared.f32 	%f177, [%r31+64];
	ld.volatile.shared.f32 	%f178, [%r31];
	add.f32 	%f179, %f177, %f178;
	st.volatile.shared.f32 	[%r31], %f179;
	ld.volatile.shared.f32 	%f180, [%r31+32];
	ld.volatile.shared.f32 	%f181, [%r31];
	add.f32 	%f182, %f180, %f181;
	st.volatile.shared.f32 	[%r31], %f182;
	ld.volatile.shared.f32 	%f183, [%r31+16];
	ld.volatile.shared.f32 	%f184, [%r31];
	add.f32 	%f185, %f183, %f184;
	st.volatile.shared.f32 	[%r31], %f185;
	ld.volatile.shared.f32 	%f186, [%r31+8];
	ld.volatile.shared.f32 	%f187, [%r31];
	add.f32 	%f188, %f186, %f187;
	st.volatile.shared.f32 	[%r31], %f188;
	ld.volatile.shared.f32 	%f189, [%r31+4];
	ld.volatile.shared.f32 	%f190, [%r31];
	add.f32 	%f191, %f189, %f190;
	st.volatile.shared.f32 	[%r31], %f191;
	ld.volatile.shared.f32 	%f192, [%r31+192];
	ld.volatile.shared.f32 	%f193, [%r31+128];
	add.f32 	%f194, %f192, %f193;
	st.volatile.shared.f32 	[%r31+128], %f194;
	ld.volatile.shared.f32 	%f195, [%r31+160];
	ld.volatile.shared.f32 	%f196, [%r31+128];
	add.f32 	%f197, %f195, %f196;
	st.volatile.shared.f32 	[%r31+128], %f197;
	ld.volatile.shared.f32 	%f198, [%r31+144];
	ld.volatile.shared.f32 	%f199, [%r31+128];
	add.f32 	%f200, %f198, %f199;
	st.volatile.shared.f32 	[%r31+128], %f200;
	ld.volatile.shared.f32 	%f201, [%r31+136];
	ld.volatile.shared.f32 	%f202, [%r31+128];
	add.f32 	%f203, %f201, %f202;
	st.volatile.shared.f32 	[%r31+128], %f203;
	ld.volatile.shared.f32 	%f204, [%r31+132];
	ld.volatile.shared.f32 	%f205, [%r31+128];
	add.f32 	%f206, %f204, %f205;
	st.volatile.shared.f32 	[%r31+128], %f206;
$L__BB0_40:
	@%p32 bra 	$L__BB0_42;
	ld.shared.f32 	%f207, [%r30+128];
	sqrt.rn.f32 	%f208, %f207;
	ld.shared.f32 	%f209, [_ZZ25cosine_strategy6_templateILi32EEvPKfS1_PfiiiE11final_normB];
	sqrt.rn.f32 	%f210, %f209;
	fma.rn.f32 	%f211, %f208, %f210, 0f2B8CBCCC;
	ld.shared.f32 	%f212, [%r30];
	div.rn.f32 	%f213, %f212, %f211;
	mad.lo.s32 	%r106, %r118, %r54, %r1;
	mul.wide.s32 	%rd36, %r106, 4;
	add.s64 	%rd37, %rd4, %rd36;
	st.global.f32 	[%rd37], %f213;
$L__BB0_42:
	bar.sync 	0;
	add.s32 	%r118, %r118, 1;
	setp.ne.s32 	%p33, %r118, %r53;
	@%p33 bra 	$L__BB0_26;
$L__BB0_43:
	ret;

}
	// .globl	_Z25cosine_strategy6_templateILi64EEvPKfS1_Pfiii
.visible .entry _Z25cosine_strategy6_templateILi64EEvPKfS1_Pfiii(
	.param .u64 .ptr .align 1 _Z25cosine_strategy6_templateILi64EEvPKfS1_Pfiii_param_0,
	.param .u64 .ptr .align 1 _Z25cosine_strategy6_templateILi64EEvPKfS1_Pfiii_param_1,
	.param .u64 .ptr .align 1 _Z25cosine_strategy6_templateILi64EEvPKfS1_Pfiii_param_2,
	.param .u32 _Z25cosine_strategy6_templateILi64EEvPKfS1_Pfiii_param_3,
	.param .u32 _Z25cosine_strategy6_templateILi64EEvPKfS1_Pfiii_param_4,
	.param .u32 _Z25cosine_strategy6_templateILi64EEvPKfS1_Pfiii_param_5
)
{
	.reg .pred 	%p<35>;
	.reg .b32 	%r<125>;
	.reg .b32 	%f<248>;
	.reg .b64 	%rd<39>;
	// demoted variable
	.shared .align 4 .f32 _ZZ25cosine_strategy6_templateILi64EEvPKfS1_PfiiiE11final_normB;
	ld.param.u64 	%rd10, [_Z25cosine_strategy6_templateILi64EEvPKfS1_Pfiii_param_0];
	ld.param.u64 	%rd11, [_Z25cosine_strategy6_templateILi64EEvPKfS1_Pfiii_param_1];
	ld.param.u64 	%rd9, [_Z25cosine_strategy6_templateILi64EEvPKfS1_Pfiii_param_2];
	ld.param.u32 	%r53, [_Z25cosine_strategy6_templateILi64EEvPKfS1_Pfiii_param_3];
	ld.param.u32 	%r54, [_Z25cosine_strategy6_templateILi64EEvPKfS1_Pfiii_param_4];
	ld.param.u32 	%r55, [_Z25cosine_strategy6_templateILi64EEvPKfS1_Pfiii_param_5];
	cvta.to.global.u64 	%rd1, %rd11;
	cvta.to.global.u64 	%rd2, %rd10;
	mov.u32 	%r1, %ctaid.x;
	setp.ge.s32 	%p2, %r1, %r54;
	@%p2 bra 	$L__BB1_43;
	mul.lo.s32 	%r56, %r55, %r1;
	cvt.s64.s32 	%rd3, %r56;
	mov.u32 	%r2, %tid.x;
	setp.ge.s32 	%p3, %r2, %r55;
	@%p3 bra 	$L__BB1_8;
	not.b32 	%r57, %r2;
	add.s32 	%r3, %r55, %r57;
	and.b32  	%r58, %r3, 192;
	setp.eq.s32 	%p4, %r58, 192;
	mov.u32 	%r109, %r2;
	@%p4 bra 	$L__BB1_5;
	shr.u32 	%r60, %r3, 6;
	add.s32 	%r61, %r60, 1;
	and.b32  	%r4, %r61, 3;
	mov.b32 	%r108, 0;
	mov.u32 	%r63, s;
	mov.u32 	%r109, %r2;
$L__BB1_4:
	.pragma "nounroll";
	cvt.u64.u32 	%rd12, %r109;
	add.s64 	%rd13, %rd12, %rd3;
	shl.b64 	%rd14, %rd13, 2;
	add.s64 	%rd15, %rd1, %rd14;
	ld.global.nc.f32 	%f38, [%rd15];
	shl.b32 	%r62, %r109, 2;
	add.s32 	%r64, %r63, %r62;
	st.shared.f32 	[%r64], %f38;
	add.s32 	%r109, %r109, 64;
	add.s32 	%r108, %r108, 1;
	setp.ne.s32 	%p5, %r108, %r4;
	@%p5 bra 	$L__BB1_4;
$L__BB1_5:
	setp.lt.u32 	%p6, %r3, 192;
	@%p6 bra 	$L__BB1_8;
	mov.u32 	%r66, s;
$L__BB1_7:
	cvt.u64.u32 	%rd16, %r109;
	add.s64 	%rd17, %rd16, %rd3;
	shl.b64 	%rd18, %rd17, 2;
	add.s64 	%rd19, %rd1, %rd18;
	ld.global.nc.f32 	%f39, [%rd19];
	shl.b32 	%r65, %r109, 2;
	add.s32 	%r67, %r66, %r65;
	st.shared.f32 	[%r67], %f39;
	ld.global.nc.f32 	%f40, [%rd19+256];
	st.shared.f32 	[%r67+256], %f40;
	ld.global.nc.f32 	%f41, [%rd19+512];
	st.shared.f32 	[%r67+512], %f41;
	ld.global.nc.f32 	%f42, [%rd19+768];
	st.shared.f32 	[%r67+768], %f42;
	add.s32 	%r109, %r109, 256;
	setp.lt.s32 	%p7, %r109, %r55;
	@%p7 bra 	$L__BB1_7;
$L__BB1_8:
	setp.ge.s32 	%p8, %r2, %r55;
	bar.sync 	0;
	mov.f32 	%f231, 0f00000000;
	@%p8 bra 	$L__BB1_21;
	not.b32 	%r68, %r2;
	add.s32 	%r69, %r55, %r68;
	shr.u32 	%r70, %r69, 6;
	add.s32 	%r12, %r70, 1;
	and.b32  	%r13, %r12, 15;
	setp.lt.u32 	%p9, %r69, 960;
	mov.f32 	%f231, 0f00000000;
	mov.u32 	%r113, %r2;
	@%p9 bra 	$L__BB1_12;
	and.b32  	%r14, %r12, 134217712;
	mov.b32 	%r112, 0;
	mov.f32 	%f231, 0f00000000;
	mov.u32 	%r113, %r2;
$L__BB1_11:
	.pragma "nounroll";
	shl.b32 	%r72, %r113, 2;
	mov.u32 	%r73, s;
	add.s32 	%r74, %r73, %r72;
	ld.shared.f32 	%f47, [%r74];
	fma.rn.f32 	%f48, %f47, %f47, %f231;
	ld.shared.f32 	%f49, [%r74+256];
	fma.rn.f32 	%f50, %f49, %f49, %f48;
	ld.shared.f32 	%f51, [%r74+512];
	fma.rn.f32 	%f52, %f51, %f51, %f50;
	ld.shared.f32 	%f53, [%r74+768];
	fma.rn.f32 	%f54, %f53, %f53, %f52;
	ld.shared.f32 	%f55, [%r74+1024];
	fma.rn.f32 	%f56, %f55, %f55, %f54;
	ld.shared.f32 	%f57, [%r74+1280];
	fma.rn.f32 	%f58, %f57, %f57, %f56;
	ld.shared.f32 	%f59, [%r74+1536];
	fma.rn.f32 	%f60, %f59, %f59, %f58;
	ld.shared.f32 	%f61, [%r74+1792];
	fma.rn.f32 	%f62, %f61, %f61, %f60;
	ld.shared.f32 	%f63, [%r74+2048];
	fma.rn.f32 	%f64, %f63, %f63, %f62;
	ld.shared.f32 	%f65, [%r74+2304];
	fma.rn.f32 	%f66, %f65, %f65, %f64;
	ld.shared.f32 	%f67, [%r74+2560];
	fma.rn.f32 	%f68, %f67, %f67, %f66;
	ld.shared.f32 	%f69, [%r74+2816];
	fma.rn.f32 	%f70, %f69, %f69, %f68;
	ld.shared.f32 	%f71, [%r74+3072];
	fma.rn.f32 	%f72, %f71, %f71, %f70;
	ld.shared.f32 	%f73, [%r74+3328];
	fma.rn.f32 	%f74, %f73, %f73, %f72;
	ld.shared.f32 	%f75, [%r74+3584];
	fma.rn.f32 	%f76, %f75, %f75, %f74;
	ld.shared.f32 	%f77, [%r74+3840];
	fma.rn.f32 	%f231, %f77, %f77, %f76;
	add.s32 	%r113, %r113, 1024;
	add.s32 	%r112, %r112, 16;
	setp.ne.s32 	%p10, %r112, %r14;
	@%p10 bra 	$L__BB1_11;
$L__BB1_12:
	setp.eq.s32 	%p11, %r13, 0;
	@%p11 bra 	$L__BB1_21;
	and.b32  	%r20, %r12, 7;
	setp.lt.u32 	%p12, %r13, 8;
	@%p12 bra 	$L__BB1_15;
	shl.b32 	%r75, %r113, 2;
	mov.u32 	%r76, s;
	add.s32 	%r77, %r76, %r75;
	ld.shared.f32 	%f79, [%r77];
	fma.rn.f32 	%f80, %f79, %f79, %f231;
	ld.shared.f32 	%f81, [%r77+256];
	fma.rn.f32 	%f82, %f81, %f81, %f80;
	ld.shared.f32 	%f83, [%r77+512];
	fma.rn.f32 	%f84, %f83, %f83, %f82;
	ld.shared.f32 	%f85, [%r77+768];
	fma.rn.f32 	%f86, %f85, %f85, %f84;
	ld.shared.f32 	%f87, [%r77+1024];
	fma.rn.f32 	%f88, %f87, %f87, %f86;
	ld.shared.f32 	%f89, [%r77+1280];
	fma.rn.f32 	%f90, %f89, %f89, %f88;
	ld.shared.f32 	%f91, [%r77+1536];
	fma.rn.f32 	%f92, %f91, %f91, %f90;
	ld.shared.f32 	%f93, [%r77+1792];
	fma.rn.f32 	%f231, %f93, %f93, %f92;
	add.s32 	%r113, %r113, 512;
$L__BB1_15:
	setp.eq.s32 	%p13, %r20, 0;
	@%p13 bra 	$L__BB1_21;
	and.b32  	%r23, %r12, 3;
	setp.lt.u32 	%p14, %r20, 4;
	@%p14 bra 	$L__BB1_18;
	shl.b32 	%r78, %r113, 2;
	mov.u32 	%r79, s;
	add.s32 	%r80, %r79, %r78;
	ld.shared.f32 	%f95, [%r80];
	fma.rn.f32 	%f96, %f95, %f95, %f231;
	ld.shared.f32 	%f97, [%r80+256];
	fma.rn.f32 	%f98, %f97, %f97, %f96;
	ld.shared.f32 	%f99, [%r80+512];
	fma.rn.f32 	%f100, %f99, %f99, %f98;
	ld.shared.f32 	%f101, [%r80+768];
	fma.rn.f32 	%f231, %f101, %f101, %f100;
	add.s32 	%r113, %r113, 256;
$L__BB1_18:
	setp.eq.s32 	%p15, %r23, 0;
	@%p15 bra 	$L__BB1_21;
	mov.b32 	%r117, 0;
	mov.u32 	%r83, s;
$L__BB1_20:
	.pragma "nounroll";
	shl.b32 	%r82, %r113, 2;
	add.s32 	%r84, %r83, %r82;
	ld.shared.f32 	%f102, [%r84];
	fma.rn.f32 	%f231, %f102, %f102, %f231;
	add.s32 	%r113, %r113, 64;
	add.s32 	%r117, %r117, 1;
	setp.ne.s32 	%p16, %r117, %r23;
	@%p16 bra 	$L__BB1_20;
$L__BB1_21:
	shl.b32 	%r85, %r55, 2;
	mov.u32 	%r86, s;
	add.s32 	%r30, %r86, %r85;
	shl.b32 	%r87, %r2, 2;
	add.s32 	%r31, %r30, %r87;
	st.shared.f32 	[%r31], %f231;
	bar.sync 	0;
	setp.gt.u32 	%p18, %r2, 31;
	mov.pred 	%p34, 0;
	@%p18 bra 	$L__BB1_24;
	ld.volatile.shared.f32 	%f103, [%r31+128];
	ld.volatile.shared.f32 	%f104, [%r31];
	add.f32 	%f105, %f103, %f104;
	st.volatile.shared.f32 	[%r31], %f105;
	ld.volatile.shared.f32 	%f106, [%r31+64];
	ld.volatile.shared.f32 	%f107, [%r31];
	add.f32 	%f108, %f106, %f107;
	st.volatile.shared.f32 	[%r31], %f108;
	ld.volatile.shared.f32 	%f109, [%r31+32];
	ld.volatile.shared.f32 	%f110, [%r31];
	add.f32 	%f111, %f109, %f110;
	st.volatile.shared.f32 	[%r31], %f111;
	ld.volatile.shared.f32 	%f112, [%r31+16];
	ld.volatile.shared.f32 	%f113, [%r31];
	add.f32 	%f114, %f112, %f113;
	st.volatile.shared.f32 	[%r31], %f114;
	ld.volatile.shared.f32 	%f115, [%r31+8];
	ld.volatile.shared.f32 	%f116, [%r31];
	add.f32 	%f117, %f115, %f116;
	st.volatile.shared.f32 	[%r31], %f117;
	ld.volatile.shared.f32 	%f118, [%r31+4];
	ld.volatile.shared.f32 	%f119, [%r31];
	add.f32 	%f120, %f118, %f119;
	st.volatile.shared.f32 	[%r31], %f120;
	setp.ne.s32 	%p20, %r2, 0;
	@%p20 bra 	$L__BB1_24;
	ld.shared.f32 	%f121, [%r30];
	st.shared.f32 	[_ZZ25cosine_strategy6_templateILi64EEvPKfS1_PfiiiE11final_normB], %f121;
	mov.pred 	%p34, -1;
$L__BB1_24:
	bar.sync 	0;
	setp.lt.s32 	%p22, %r53, 1;
	@%p22 bra 	$L__BB1_43;
	not.b32 	%r89, %r2;
	add.s32 	%r32, %r55, %r89;
	shr.u32 	%r90, %r32, 6;
	add.s32 	%r91, %r90, 1;
	and.b32  	%r33, %r91, 7;
	add.s32 	%r34, %r33, -1;
	and.b32  	%r35, %r91, 3;
	and.b32  	%r36, %r32, 192;
	and.b32  	%r37, %r32, 64;
	and.b32  	%r92, %r91, 134217720;
	neg.s32 	%r38, %r92;
	add.s32 	%r95, %r87, %r86;
	add.s32 	%r39, %r95, 1024;
	cvta.to.global.u64 	%rd4, %rd9;
	mov.b32 	%r118, 0;
	cvt.u64.u32 	%rd20, %r2;
	not.pred 	%p32, %p34;
$L__BB1_26:
	setp.ge.s32 	%p23, %r2, %r55;
	mul.lo.s32 	%r96, %r118, %r55;
	cvt.s64.s32 	%rd5, %r96;
	mov.f32 	%f246, 0f00000000;
	mov.f32 	%f247, %f246;
	@%p23 bra 	$L__BB1_38;
	setp.lt.u32 	%p24, %r32, 448;
	mov.f32 	%f247, 0f00000000;
	mov.u32 	%r122, %r2;
	mov.f32 	%f246, %f247;
	@%p24 bra 	$L__BB1_30;
	add.s64 	%rd21, %rd20, %rd5;
	shl.b64 	%rd22, %rd21, 2;
	add.s64 	%rd23, %rd2, %rd22;
	add.s64 	%rd38, %rd23, 1024;
	mov.f32 	%f247, 0f00000000;
	mov.u32 	%r119, %r39;
	mov.u32 	%r120, %r38;
	mov.u32 	%r122, %r2;
$L__BB1_29:
	.pragma "nounroll";
	ld.global.nc.f32 	%f126, [%rd38+-1024];
	ld.shared.f32 	%f127, [%r119+-1024];
	fma.rn.f32 	%f128, %f126, %f127, %f246;
	fma.rn.f32 	%f129, %f126, %f126, %f247;
	ld.global.nc.f32 	%f130, [%rd38+-768];
	ld.shared.f32 	%f131, [%r119+-768];
	fma.rn.f32 	%f132, %f130, %f131, %f128;
	fma.rn.f32 	%f133, %f130, %f130, %f129;
	ld.global.nc.f32 	%f134, [%rd38+-512];
	ld.shared.f32 	%f135, [%r119+-512];
	fma.rn.f32 	%f136, %f134, %f135, %f132;
	fma.rn.f32 	%f137, %f134, %f134, %f133;
	ld.global.nc.f32 	%f138, [%rd38+-256];
	ld.shared.f32 	%f139, [%r119+-256];
	fma.rn.f32 	%f140, %f138, %f139, %f136;
	fma.rn.f32 	%f141, %f138, %f138, %f137;
	ld.global.nc.f32 	%f142, [%rd38];
	ld.shared.f32 	%f143, [%r119];
	fma.rn.f32 	%f144, %f142, %f143, %f140;
	fma.rn.f32 	%f145, %f142, %f142, %f141;
	ld.global.nc.f32 	%f146, [%rd38+256];
	ld.shared.f32 	%f147, [%r119+256];
	fma.rn.f32 	%f148, %f146, %f147, %f144;
	fma.rn.f32 	%f149, %f146, %f146, %f145;
	ld.global.nc.f32 	%f150, [%rd38+512];
	ld.shared.f32 	%f151, [%r119+512];
	fma.rn.f32 	%f152, %f150, %f151, %f148;
	fma.rn.f32 	%f153, %f150, %f150, %f149;
	ld.global.nc.f32 	%f154, [%rd38+768];
	ld.shared.f32 	%f155, [%r119+768];
	fma.rn.f32 	%f246, %f154, %f155, %f152;
	fma.rn.f32 	%f247, %f154, %f154, %f153;
	add.s32 	%r122, %r122, 512;
	add.s32 	%r120, %r120, 8;
	add.s64 	%rd38, %rd38, 2048;
	add.s32 	%r119, %r119, 2048;
	setp.ne.s32 	%p25, %r120, 0;
	@%p25 bra 	$L__BB1_29;
$L__BB1_30:
	setp.eq.s32 	%p26, %r33, 0;
	@%p26 bra 	$L__BB1_38;
	setp.lt.u32 	%p27, %r34, 3;
	@%p27 bra 	$L__BB1_33;
	cvt.u64.u32 	%rd24, %r122;
	add.s64 	%rd25, %rd24, %rd5;
	shl.b64 	%rd26, %rd25, 2;
	add.s64 	%rd27, %rd2, %rd26;
	ld.global.nc.f32 	%f157, [%rd27];
	shl.b32 	%r97, %r122, 2;
	mov.u32 	%r98, s;
	add.s32 	%r99, %r98, %r97;
	ld.shared.f32 	%f158, [%r99];
	fma.rn.f32 	%f159, %f157, %f158, %f246;
	fma.rn.f32 	%f160, %f157, %f157, %f247;
	ld.global.nc.f32 	%f161, [%rd27+256];
	ld.shared.f32 	%f162, [%r99+256];
	fma.rn.f32 	%f163, %f161, %f162, %f159;
	fma.rn.f32 	%f164, %f161, %f161, %f160;
	ld.global.nc.f32 	%f165, [%rd27+512];
	ld.shared.f32 	%f166, [%r99+512];
	fma.rn.f32 	%f167, %f165, %f166, %f163;
	fma.rn.f32 	%f168, %f165, %f165, %f164;
	ld.global.nc.f32 	%f169, [%rd27+768];
	ld.shared.f32 	%f170, [%r99+768];
	fma.rn.f32 	%f246, %f169, %f170, %f167;
	fma.rn.f32 	%f247, %f169, %f169, %f168;
	add.s32 	%r122, %r122, 256;
$L__BB1_33:
	setp.eq.s32 	%p28, %r35, 0;
	@%p28 bra 	$L__BB1_38;
	setp.eq.s32 	%p29, %r36, 0;
	@%p29 bra 	$L__BB1_36;
	cvt.u64.u32 	%rd28, %r122;
	add.s64 	%rd29, %rd28, %rd5;
	shl.b64 	%rd30, %rd29, 2;
	add.s64 	%rd31, %rd2, %rd30;
	ld.global.nc.f32 	%f172, [%rd31];
	shl.b32 	%r100, %r122, 2;
	mov.u32 	%r101, s;
	add.s32 	%r102, %r101, %r100;
	ld.shared.f32 	%f173, [%r102];
	fma.rn.f32 	%f174, %f172, %f173, %f246;
	fma.rn.f32 	%f175, %f172, %f172, %f247;
	ld.global.nc.f32 	%f176, [%rd31+256];
	ld.shared.f32 	%f177, [%r102+256];
	fma.rn.f32 	%f246, %f176, %f177, %f174;
	fma.rn.f32 	%f247, %f176, %f176, %f175;
	add.s32 	%r122, %r122, 128;
$L__BB1_36:
	setp.ne.s32 	%p30, %r37, 0;
	@%p30 bra 	$L__BB1_38;
	cvt.u64.u32 	%rd32, %r122;
	add.s64 	%rd33, %rd32, %rd5;
	shl.b64 	%rd34, %rd33, 2;
	add.s64 	%rd35, %rd2, %rd34;
	ld.global.nc.f32 	%f178, [%rd35];
	shl.b32 	%r103, %r122, 2;
	mov.u32 	%r104, s;
	add.s32 	%r105, %r104, %r103;
	ld.shared.f32 	%f179, [%r105];
	fma.rn.f32 	%f246, %f178, %f179, %f246;
	fma.rn.f32 	%f247, %f178, %f178, %f247;
$L__BB1_38:
	setp.gt.u32 	%p31, %r2, 31;
	st.shared.f32 	[%r31], %f246;
	st.shared.f32 	[%r31+256], %f247;
	bar.sync 	0;
	@%p31 bra 	$L__BB1_40;
	ld.volatile.shared.f32 	%f180, [%r31+128];
	ld.volatile.shared.f32 	%f181, [%r31];
	add.f32 	%f182, %f180, %f181;
	st.volatile.shared.f32 	[%r31], %f182;
	ld.volatile.shared.f32 	%f183, [%r31+384];
	ld.volatile.shared.f32 	%f184, [%r31+256];
	add.f32 	%f185, %f183, %f184;
	st.volatile.shared.f32 	[%r31+256], %f185;
	ld.volatile.shared.f32 	%f186, [%r31+64];
	ld.volatile.shared.f32 	%f187, [%r31];
	add.f32 	%f188, %f186, %f187;
	st.volatile.shared.f32 	[%r31], %f188;
	ld.volatile.shared.f32 	%f189, [%r31+32];
	ld.volatile.shared.f32 	%f190, [%r31];
	add.f32 	%f191, %f189, %f190;
	st.volatile.shared.f32 	[%r31], %f191;
	ld.volatile.shared.f32 	%f192, [%r31+16];
	ld.volatile.shared.f32 	%f193, [%r31];
	add.f32 	%f194, %f192, %f193;
	st.volatile.shared.f32 	[%r31], %f194;
	ld.volatile.shared.f32 	%f195, [%r31+8];
	ld.volatile.shared.f32 	%f196, [%r31];
	add.f32 	%f197, %f195, %f196;
	st.volatile.shared.f32 	[%r31], %f197;
	ld.volatile.shared.f32 	%f198, [%r31+4];
	ld.volatile.shared.f32 	%f199, [%r31];
	add.f32 	%f200, %f198, %f199;
	st.volatile.shared.f32 	[%r31], %f200;
	ld.volatile.shared.f32 	%f201, [%r31+320];
	ld.volatile.shared.f32 	%f202, [%r31+256];
	add.f32 	%f203, %f201, %f202;
	st.volatile.shared.f32 	[%r31+256], %f203;
	ld.volatile.shared.f32 	%f204, [%r31+288];
	ld.volatile.shared.f32 	%f205, [%r31+256];
	add.f32 	%f206, %f204, %f205;
	st.volatile.shared.f32 	[%r31+256], %f206;
	ld.volatile.shared.f32 	%f207, [%r31+272];
	ld.volatile.shared.f32 	%f208, [%r31+256];
	add.f32 	%f209, %f207, %f208;
	st.volatile.shared.f32 	[%r31+256], %f209;
	ld.volatile.shared.f32 	%f210, [%r31+264];
	ld.volatile.shared.f32 	%f211, [%r31+256];
	add.f32 	%f212, %f210, %f211;
	st.volatile.shared.f32 	[%r31+256], %f212;
	ld.volatile.shared.f32 	%f213, [%r31+260];
	ld.volatile.shared.f32 	%f214, [%r31+256];
	add.f32 	%f215, %f213, %f214;
	st.volatile.shared.f32 	[%r31+256], %f215;
$L__BB1_40:
	@%p32 bra 	$L__BB1_42;
	ld.shared.f32 	%f216, [%r30+256];
	sqrt.rn.f32 	%f217, %f216;
	ld.shared.f32 	%f218, [_ZZ25cosine_strategy6_templateILi64EEvPKfS1_PfiiiE11final_normB];
	sqrt.rn.f32 	%f219, %f218;
	fma.rn.f32 	%f220, %f217, %f219, 0f2B8CBCCC;
	ld.shared.f32 	%f221, [%r30];
	div.rn.f32 	%f222, %f221, %f220;
	mad.lo.s32 	%r106, %r118, %r54, %r1;
	mul.wide.s32 	%rd36, %r106, 4;
	add.s64 	%rd37, %rd4, %rd36;
	st.global.f32 	[%rd37], %f222;
$L__BB1_42:
	bar.sync 	0;
	add.s32 	%r118, %r118, 1;
	setp.ne.s32 	%p33, %r118, %r53;
	@%p33 bra 	$L__BB1_26;
$L__BB1_43:
	ret;

}
	// .globl	_Z25cosine_strategy6_templateILi128EEvPKfS1_Pfiii
.visible .entry _Z25cosine_strategy6_templateILi128EEvPKfS1_Pfiii(
	.param .u64 .ptr .align 1 _Z25cosine_strategy6_templateILi128EEvPKfS1_Pfiii_param_0,
	.param .u64 .ptr .align 1 _Z25cosine_strategy6_templateILi128EEvPKfS1_Pfiii_param_1,
	.param .u64 .ptr .align 1 _Z25cosine_strategy6_templateILi128EEvPKfS1_Pfiii_param_2,
	.param .u32 _Z25cosine_strategy6_templateILi128EEvPKfS1_Pfiii_param_3,
	.param .u32 _Z25cosine_strategy6_templateILi128EEvPKfS1_Pfiii_param_4,
	.param .u32 _Z25cosine_strategy6_templateILi128EEvPKfS1_Pfiii_param_5
)
{
	.reg .pred 	%p<37>;
	.reg .b32 	%r<125>;
	.reg .b32 	%f<257>;
	.reg .b64 	%rd<39>;
	// demoted variable
	.shared .align 4 .f32 _ZZ25cosine_strategy6_templateILi128EEvPKfS1_PfiiiE11final_normB;
	ld.param.u64 	%rd10, [_Z25cosine_strategy6_templateILi128EEvPKfS1_Pfiii_param_0];
	ld.param.u64 	%rd11, [_Z25cosine_strategy6_templateILi128EEvPKfS1_Pfiii_param_1];
	ld.param.u64 	%rd9, [_Z25cosine_strategy6_templateILi128EEvPKfS1_Pfiii_param_2];
	ld.param.u32 	%r53, [_Z25cosine_strategy6_templateILi128EEvPKfS1_Pfiii_param_3];
	ld.param.u32 	%r54, [_Z25cosine_strategy6_templateILi128EEvPKfS1_Pfiii_param_4];
	ld.param.u32 	%r55, [_Z25cosine_strategy6_templateILi128EEvPKfS1_Pfiii_param_5];
	cvta.to.global.u64 	%rd1, %rd11;
	cvta.to.global.u64 	%rd2, %rd10;
	mov.u32 	%r1, %ctaid.x;
	setp.ge.s32 	%p2, %r1, %r54;
	@%p2 bra 	$L__BB2_47;
	mul.lo.s32 	%r56, %r55, %r1;
	cvt.s64.s32 	%rd3, %r56;
	mov.u32 	%r2, %tid.x;
	setp.ge.s32 	%p3, %r2, %r55;
	@%p3 bra 	$L__BB2_8;
	not.b32 	%r57, %r2;
	add.s32 	%r3, %r55, %r57;
	and.b32  	%r58, %r3, 384;
	setp.eq.s32 	%p4, %r58, 384;
	mov.u32 	%r109, %r2;
	@%p4 bra 	$L__BB2_5;
	shr.u32 	%r60, %r3, 7;
	add.s32 	%r61, %r60, 1;
	and.b32  	%r4, %r61, 3;
	mov.b32 	%r108, 0;
	mov.u32 	%r63, s;
	mov.u32 	%r109, %r2;
$L__BB2_4:
	.pragma "nounroll";
	cvt.u64.u32 	%rd12, %r109;
	add.s64 	%rd13, %rd12, %rd3;
	shl.b64 	%rd14, %rd13, 2;
	add.s64 	%rd15, %rd1, %rd14;
	ld.global.nc.f32 	%f38, [%rd15];
	shl.b32 	%r62, %r109, 2;
	add.s32 	%r64, %r63, %r62;
	st.shared.f32 	[%r64], %f38;
	add.s32 	%r109, %r109, 128;
	add.s32 	%r108, %r108, 1;
	setp.ne.s32 	%p5, %r108, %r4;
	@%p5 bra 	$L__BB2_4;
$L__BB2_5:
	setp.lt.u32 	%p6, %r3, 384;
	@%p6 bra 	$L__BB2_8;
	mov.u32 	%r66, s;
$L__BB2_7:
	cvt.u64.u32 	%rd16, %r109;
	add.s64 	%rd17, %rd16, %rd3;
	shl.b64 	%rd18, %rd17, 2;
	add.s64 	%rd19, %rd1, %rd18;
	ld.global.nc.f32 	%f39, [%rd19];
	shl.b32 	%r65, %r109, 2;
	add.s32 	%r67, %r66, %r65;
	st.shared.f32 	[%r67], %f39;
	ld.global.nc.f32 	%f40, [%rd19+512];
	st.shared.f32 	[%r67+512], %f40;
	ld.global.nc.f32 	%f41, [%rd19+1024];
	st.shared.f32 	[%r67+1024], %f41;
	ld.global.nc.f32 	%f42, [%rd19+1536];
	st.shared.f32 	[%r67+1536], %f42;
	add.s32 	%r109, %r109, 512;
	setp.lt.s32 	%p7, %r109, %r55;
	@%p7 bra 	$L__BB2_7;
$L__BB2_8:
	setp.ge.s32 	%p8, %r2, %r55;
	bar.sync 	0;
	mov.f32 	%f240, 0f00000000;
	@%p8 bra 	$L__BB2_21;
	not.b32 	%r68, %r2;
	add.s32 	%r69, %r55, %r68;
	shr.u32 	%r70, %r69, 7;
	add.s32 	%r12, %r70, 1;
	and.b32  	%r13, %r12, 15;
	setp.lt.u32 	%p9, %r69, 1920;
	mov.f32 	%f240, 0f00000000;
	mov.u32 	%r113, %r2;
	@%p9 bra 	$L__BB2_12;
	and.b32  	%r14, %r12, 67108848;
	mov.b32 	%r112, 0;
	mov.f32 	%f240, 0f00000000;
	mov.u32 	%r113, %r2;
$L__BB2_11:
	.pragma "nounroll";
	shl.b32 	%r72, %r113, 2;
	mov.u32 	%r73, s;
	add.s32 	%r74, %r73, %r72;
	ld.shared.f32 	%f47, [%r74];
	fma.rn.f32 	%f48, %f47, %f47, %f240;
	ld.shared.f32 	%f49, [%r74+512];
	fma.rn.f32 	%f50, %f49, %f49, %f48;
	ld.shared.f32 	%f51, [%r74+1024];
	fma.rn.f32 	%f52, %f51, %f51, %f50;
	ld.shared.f32 	%f53, [%r74+1536];
	fma.rn.f32 	%f54, %f53, %f53, %f52;
	ld.shared.f32 	%f55, [%r74+2048];
	fma.rn.f32 	%f56, %f55, %f55, %f54;
	ld.shared.f32 	%f57, [%r74+2560];
	fma.rn.f32 	%f58, %f57, %f57, %f56;
	ld.shared.f32 	%f59, [%r74+3072];
	fma.rn.f32 	%f60, %f59, %f59, %f58;
	ld.shared.f32 	%f61, [%r74+3584];
	fma.rn.f32 	%f62, %f61, %f61, %f60;
	ld.shared.f32 	%f63, [%r74+4096];
	fma.rn.f32 	%f64, %f63, %f63, %f62;
	ld.shared.f32 	%f65, [%r74+4608];
	fma.rn.f32 	%f66, %f65, %f65, %f64;
	ld.shared.f32 	%f67, [%r74+5120];
	fma.rn.f32 	%f68, %f67, %f67, %f66;
	ld.shared.f32 	%f69, [%r74+5632];
	fma.rn.f32 	%f70, %f69, %f69, %f68;
	ld.shared.f32 	%f71, [%r74+6144];
	fma.rn.f32 	%f72, %f71, %f71, %f70;
	ld.shared.f32 	%f73, [%r74+6656];
	fma.rn.f32 	%f74, %f73, %f73, %f72;
	ld.shared.f32 	%f75, [%r74+7168];
	fma.rn.f32 	%f76, %f75, %f75, %f74;
	ld.shared.f32 	%f77, [%r74+7680];
	fma.rn.f32 	%f240, %f77, %f77, %f76;
	add.s32 	%r113, %r113, 2048;
	add.s32 	%r112, %r112, 16;
	setp.ne.s32 	%p10, %r112, %r14;
	@%p10 bra 	$L__BB2_11;
$L__BB2_12:
	setp.eq.s32 	%p11, %r13, 0;
	@%p11 bra 	$L__BB2_21;
	and.b32  	%r20, %r12, 7;
	setp.lt.u32 	%p12, %r13, 8;
	@%p12 bra 	$L__BB2_15;
	shl.b32 	%r75, %r113, 2;
	mov.u32 	%r76, s;
	add.s32 	%r77, %r76, %r75;
	ld.shared.f32 	%f79, [%r77];
	fma.rn.f32 	%f80, %f79, %f79, %f240;
	ld.shared.f32 	%f81, [%r77+512];
	fma.rn.f32 	%f82, %f81, %f81, %f80;
	ld.shared.f32 	%f83, [%r77+1024];
	fma.rn.f32 	%f84, %f83, %f83, %f82;
	ld.shared.f32 	%f85, [%r77+1536];
	fma.rn.f32 	%f86, %f85, %f85, %f84;
	ld.shared.f32 	%f87, [%r77+2048];
	fma.rn.f32 	%f88, %f87, %f87, %f86;
	ld.shared.f32 	%f89, [%r77+2560];
	fma.rn.f32 	%f90, %f89, %f89, %f88;
	ld.shared.f32 	%f91, [%r77+3072];
	fma.rn.f32 	%f92, %f91, %f91, %f90;
	ld.shared.f32 	%f93, [%r77+3584];
	fma.rn.f32 	%f240, %f93, %f93, %f92;
	add.s32 	%r113, %r113, 1024;
$L__BB2_15:
	setp.eq.s32 	%p13, %r20, 0;
	@%p13 bra 	$L__BB2_21;
	and.b32  	%r23, %r12, 3;
	setp.lt.u32 	%p14, %r20, 4;
	@%p14 bra 	$L__BB2_18;
	shl.b32 	%r78, %r113, 2;
	mov.u32 	%r79, s;
	add.s32 	%r80, %r79, %r78;
	ld.shared.f32 	%f95, [%r80];
	fma.rn.f32 	%f96, %f95, %f95, %f240;
	ld.shared.f32 	%f97, [%r80+512];
	fma.rn.f32 	%f98, %f97, %f97, %f96;
	ld.shared.f32 	%f99, [%r80+1024];
	fma.rn.f32 	%f100, %f99, %f99, %f98;
	ld.shared.f32 	%f101, [%r80+1536];
	fma.rn.f32 	%f240, %f101, %f101, %f100;
	add.s32 	%r113, %r113, 512;
$L__BB2_18:
	setp.eq.s32 	%p15, %r23, 0;
	@%p15 bra 	$L__BB2_21;
	mov.b32 	%r117, 0;
	mov.u32 	%r83, s;
$L__BB2_20:
	.pragma "nounroll";
	shl.b32 	%r82, %r113, 2;
	add.s32 	%r84, %r83, %r82;
	ld.shared.f32 	%f102, [%r84];
	fma.rn.f32 	%f240, %f102, %f102, %f240;
	add.s32 	%r113, %r113, 128;
	add.s32 	%r117, %r117, 1;
	setp.ne.s32 	%p16, %r117, %r23;
	@%p16 bra 	$L__BB2_20;
$L__BB2_21:
	shl.b32 	%r85, %r55, 2;
	mov.u32 	%r86, s;
	add.s32 	%r30, %r86, %r85;
	shl.b32 	%r87, %r2, 2;
	add.s32 	%r31, %r30, %r87;
	st.shared.f32 	[%r31], %f240;
	bar.sync 	0;
	setp.gt.u32 	%p17, %r2, 63;
	@%p17 bra 	$L__BB2_23;
	ld.shared.f32 	%f103, [%r31+256];
	ld.shared.f32 	%f104, [%r31];
	add.f32 	%f105, %f103, %f104;
	st.shared.f32 	[%r31], %f105;
$L__BB2_23:
	bar.sync 	0;
	setp.gt.u32 	%p19, %r2, 31;
	mov.pred 	%p36, 0;
	@%p19 bra 	$L__BB2_26;
	ld.volatile.shared.f32 	%f106, [%r31+128];
	ld.volatile.shared.f32 	%f107, [%r31];
	add.f32 	%f108, %f106, %f107;
	st.volatile.shared.f32 	[%r31], %f108;
	ld.volatile.shared.f32 	%f109, [%r31+64];
	ld.volatile.shared.f32 	%f110, [%r31];
	add.f32 	%f111, %f109, %f110;
	st.volatile.shared.f32 	[%r31], %f111;
	ld.volatile.shared.f32 	%f112, [%r31+32];
	ld.volatile.shared.f32 	%f113, [%r31];
	add.f32 	%f114, %f112, %f113;
	st.volatile.shared.f32 	[%r31], %f114;
	ld.volatile.shared.f32 	%f115, [%r31+16];
	ld.volatile.shared.f32 	%f116, [%r31];
	add.f32 	%f117, %f115, %f116;
	st.volatile.shared.f32 	[%r31], %f117;
	ld.volatile.shared.f32 	%f118, [%r31+8];
	ld.volatile.shared.f32 	%f119, [%r31];
	add.f32 	%f120, %f118, %f119;
	st.volatile.shared.f32 	[%r31], %f120;
	ld.volatile.shared.f32 	%f121, [%r31+4];
	ld.volatile.shared.f32 	%f122, [%r31];
	add.f32 	%f123, %f121, %f122;
	st.volatile.shared.f32 	[%r31], %f123;
	setp.ne.s32 	%p21, %r2, 0;
	@%p21 bra 	$L__BB2_26;
	ld.shared.f32 	%f124, [%r30];
	st.shared.f32 	[_ZZ25cosine_strategy6_templateILi128EEvPKfS1_PfiiiE11final_normB], %f124;
	mov.pred 	%p36, -1;
$L__BB2_26:
	bar.sync 	0;
	setp.lt.s32 	%p23, %r53, 1;
	@%p23 bra 	$L__BB2_47;
	not.b32 	%r89, %r2;
	add.s32 	%r32, %r55, %r89;
	shr.u32 	%r90, %r32, 7;
	add.s32 	%r91, %r90, 1;
	and.b32  	%r33, %r91, 7;
	add.s32 	%r34, %r33, -1;
	and.b32  	%r35, %r91, 3;
	and.b32  	%r36, %r32, 384;
	and.b32  	%r37, %r32, 128;
	and.b32  	%r92, %r91, 67108856;
	neg.s32 	%r38, %r92;
	add.s32 	%r95, %r87, %r86;
	add.s32 	%r39, %r95, 2048;
	cvta.to.global.u64 	%rd4, %rd9;
	mov.b32 	%r118, 0;
	cvt.u64.u32 	%rd20, %r2;
	not.pred 	%p34, %p36;
$L__BB2_28:
	setp.ge.s32 	%p24, %r2, %r55;
	mul.lo.s32 	%r96, %r118, %r55;
	cvt.s64.s32 	%rd5, %r96;
	mov.f32 	%f255, 0f00000000;
	mov.f32 	%f256, %f255;
	@%p24 bra 	$L__BB2_40;
	setp.lt.u32 	%p25, %r32, 896;
	mov.f32 	%f256, 0f00000000;
	mov.u32 	%r122, %r2;
	mov.f32 	%f255, %f256;
	@%p25 bra 	$L__BB2_32;
	add.s64 	%rd21, %rd20, %rd5;
	shl.b64 	%rd22, %rd21, 2;
	add.s64 	%rd23, %rd2, %rd22;
	add.s64 	%rd38, %rd23, 2048;
	mov.f32 	%f256, 0f00000000;
	mov.u32 	%r119, %r39;
	mov.u32 	%r120, %r38;
	mov.u32 	%r122, %r2;
$L__BB2_31:
	.pragma "nounroll";
	ld.global.nc.f32 	%f129, [%rd38+-2048];
	ld.shared.f32 	%f130, [%r119+-2048];
	fma.rn.f32 	%f131, %f129, %f130, %f255;
	fma.rn.f32 	%f132, %f129, %f129, %f256;
	ld.global.nc.f32 	%f133, [%rd38+-1536];
	ld.shared.f32 	%f134, [%r119+-1536];
	fma.rn.f32 	%f135, %f133, %f134, %f131;
	fma.rn.f32 	%f136, %f133, %f133, %f132;
	ld.global.nc.f32 	%f137, [%rd38+-1024];
	ld.shared.f32 	%f138, [%r119+-1024];
	fma.rn.f32 	%f139, %f137, %f138, %f135;
	fma.rn.f32 	%f140, %f137, %f137, %f136;
	ld.global.nc.f32 	%f141, [%rd38+-512];
	ld.shared.f32 	%f142, [%r119+-512];
	fma.rn.f32 	%f143, %f141, %f142, %f139;
	fma.rn.f32 	%f144, %f141, %f141, %f140;
	ld.global.nc.f32 	%f145, [%rd38];
	ld.shared.f32 	%f146, [%r119];
	fma.rn.f32 	%f147, %f145, %f146, %f143;
	fma.rn.f32 	%f148, %f145, %f145, %f144;
	ld.global.nc.f32 	%f149, [%rd38+512];
	ld.shared.f32 	%f150, [%r119+512];
	fma.rn.f32 	%f151, %f149, %f150, %f147;
	fma.rn.f32 	%f152, %f149, %f149, %f148;
	ld.global.nc.f32 	%f153, [%rd38+1024];
	ld.shared.f32 	%f154, [%r119+1024];
	fma.rn.f32 	%f155, %f153, %f154, %f151;
	fma.rn.f32 	%f156, %f153, %f153, %f152;
	ld.global.nc.f32 	%f157, [%rd38+1536];
	ld.shared.f32 	%f158, [%r119+1536];
	fma.rn.f32 	%f255, %f157, %f158, %f155;
	fma.rn.f32 	%f256, %f157, %f157, %f156;
	add.s32 	%r122, %r122, 1024;
	add.s32 	%r120, %r120, 8;
	add.s64 	%rd38, %rd38, 4096;
	add.s32 	%r119, %r119, 4096;
	setp.ne.s32 	%p26, %r120, 0;
	@%p26 bra 	$L__BB2_31;
$L__BB2_32:
	setp.eq.s32 	%p27, %r33, 0;
	@%p27 bra 	$L__BB2_40;
	setp.lt.u32 	%p28, %r34, 3;
	@%p28 bra 	$L__BB2_35;
	cvt.u64.u32 	%rd24, %r122;
	add.s64 	%rd25, %rd24, %rd5;
	shl.b64 	%rd26, %rd25, 2;
	add.s64 	%rd27, %rd2, %rd26;
	ld.global.nc.f32 	%f160, [%rd27];
	shl.b32 	%r97, %r122, 2;
	mov.u32 	%r98, s;
	add.s32 	%r99, %r98, %r97;
	ld.shared.f32 	%f161, [%r99];
	fma.rn.f32 	%f162, %f160, %f161, %f255;
	fma.rn.f32 	%f163, %f160, %f160, %f256;
	ld.global.nc.f32 	%f164, [%rd27+512];
	ld.shared.f32 	%f165, [%r99+512];
	fma.rn.f32 	%f166, %f164, %f165, %f162;
	fma.rn.f32 	%f167, %f164, %f164, %f163;
	ld.global.nc.f32 	%f168, [%rd27+1024];
	ld.shared.f32 	%f169, [%r99+1024];
	fma.rn.f32 	%f170, %f168, %f169, %f166;
	fma.rn.f32 	%f171, %f168, %f168, %f167;
	ld.global.nc.f32 	%f172, [%rd27+1536];
	ld.shared.f32 	%f173, [%r99+1536];
	fma.rn.f32 	%f255, %f172, %f173, %f170;
	fma.rn.f32 	%f256, %f172, %f172, %f171;
	add.s32 	%r122, %r122, 512;
$L__BB2_35:
	setp.eq.s32 	%p29, %r35, 0;
	@%p29 bra 	$L__BB2_40;
	setp.eq.s32 	%p30, %r36, 0;
	@%p30 bra 	$L__BB2_38;
	cvt.u64.u32 	%rd28, %r122;
	add.s64 	%rd29, %rd28, %rd5;
	shl.b64 	%rd30, %rd29, 2;
	add.s64 	%rd31, %rd2, %rd30;
	ld.global.nc.f32 	%f175, [%rd31];
	shl.b32 	%r100, %r122, 2;
	mov.u32 	%r101, s;
	add.s32 	%r102, %r101, %r100;
	ld.shared.f32 	%f176, [%r102];
	fma.rn.f32 	%f177, %f175, %f176, %f255;
	fma.rn.f32 	%f178, %f175, %f175, %f256;
	ld.global.nc.f32 	%f179, [%rd31+512];
	ld.shared.f32 	%f180, [%r102+512];
	fma.rn.f32 	%f255, %f179, %f180, %f177;
	fma.rn.f32 	%f256, %f179, %f179, %f178;
	add.s32 	%r122, %r122, 256;
$L__BB2_38:
	setp.ne.s32 	%p31, %r37, 0;
	@%p31 bra 	$L__BB2_40;
	cvt.u64.u32 	%rd32, %r122;
	add.s64 	%rd33, %rd32, %rd5;
	shl.b64 	%rd34, %rd33, 2;
	add.s64 	%rd35, %rd2, %rd34;
	ld.global.nc.f32 	%f181, [%rd35];
	shl.b32 	%r103, %r122, 2;
	mov.u32 	%r104, s;
	add.s32 	%r105, %r104, %r103;
	ld.shared.f32 	%f182, [%r105];
	fma.rn.f32 	%f255, %f181, %f182, %f255;
	fma.rn.f32 	%f256, %f181, %f181, %f256;
$L__BB2_40:
	setp.gt.u32 	%p32, %r2, 63;
	st.shared.f32 	[%r31], %f255;
	st.shared.f32 	[%r31+512], %f256;
	bar.sync 	0;
	@%p32 bra 	$L__BB2_42;
	ld.shared.f32 	%f183, [%r31+256];
	ld.shared.f32 	%f184, [%r31];
	add.f32 	%f185, %f183, %f184;
	st.shared.f32 	[%r31], %f185;
	ld.shared.f32 	%f186, [%r31+768];
	ld.shared.f32 	%f187, [%r31+512];
	add.f32 	%f188, %f186, %f187;
	st.shared.f32 	[%r31+512], %f188;
$L__BB2_42:
	setp.gt.u32 	%p33, %r2, 31;
	bar.sync 	0;
	@%p33 bra 	$L__BB2_44;
	ld.volatile.shared.f32 	%f189, [%r31+128];
	ld.volatile.shared.f32 	%f190, [%r31];
	add.f32 	%f191, %f189, %f190;
	st.volatile.shared.f32 	[%r31], %f191;
	ld.volatile.shared.f32 	%f192, [%r31+640];
	ld.volatile.shared.f32 	%f193, [%r31+512];
	add.f32 	%f194, %f192, %f193;
	st.volatile.shared.f32 	[%r31+512], %f194;
	ld.volatile.shared.f32 	%f195, [%r31+64];
	ld.volatile.shared.f32 	%f196, [%r31];
	add.f32 	%f197, %f195, %f196;
	st.volatile.shared.f32 	[%r31], %f197;
	ld.volatile.shared.f32 	%f198, [%r31+32];
	ld.volatile.shared.f32 	%f199, [%r31];
	add.f32 	%f200, %f198, %f199;
	st.volatile.shared.f32 	[%r31], %f200;
	ld.volatile.shared.f32 	%f201, [%r31+16];
	ld.volatile.shared.f32 	%f202, [%r31];
	add.f32 	%f203, %f201, %f202;
	st.volatile.shared.f32 	[%r31], %f203;
	ld.volatile.shared.f32 	%f204, [%r31+8];
	ld.volatile.shared.f32 	%f205, [%r31];
	add.f32 	%f206, %f204, %f205;
	st.volatile.shared.f32 	[%r31], %f206;
	ld.volatile.shared.f32 	%f207, [%r31+4];
	ld.volatile.shared.f32 	%f208, [%r31];
	add.f32 	%f209, %f207, %f208;
	st.volatile.shared.f32 	[%r31], %f209;
	ld.volatile.shared.f32 	%f210, [%r31+576];
	ld.volatile.shared.f32 	%f211, [%r31+512];
	add.f32 	%f212, %f210, %f211;
	st.volatile.shared.f32 	[%r31+512], %f212;
	ld.volatile.shared.f32 	%f213, [%r31+544];
	ld.volatile.shared.f32 	%f214, [%r31+512];
	add.f32 	%f215, %f213, %f214;
	st.volatile.shared.f32 	[%r31+512], %f215;
	ld.volatile.shared.f32 	%f216, [%r31+528];
	ld.volatile.shared.f32 	%f217, [%r31+512];
	add.f32 	%f218, %f216, %f217;
	st.volatile.shared.f32 	[%r31+512], %f218;
	ld.volatile.shared.f32 	%f219, [%r31+520];
	ld.volatile.shared.f32 	%f220, [%r31+512];
	add.f32 	%f221, %f219, %f220;
	st.volatile.shared.f32 	[%r31+512], %f221;
	ld.volatile.shared.f32 	%f222, [%r31+516];
	ld.volatile.shared.f32 	%f223, [%r31+512];
	add.f32 	%f224, %f222, %f223;
	st.volatile.shared.f32 	[%r31+512], %f224;
$L__BB2_44:
	@%p34 bra 	$L__BB2_46;
	ld.shared.f32 	%f225, [%r30+512];
	sqrt.rn.f32 	%f226, %f225;
	ld.shared.f32 	%f227, [_ZZ25cosine_strategy6_templateILi128EEvPKfS1_PfiiiE11final_normB];
	sqrt.rn.f32 	%f228, %f227;
	fma.rn.f32 	%f229, %f226, %f228, 0f2B8CBCCC;
	ld.shared.f32 	%f230, [%r30];
	div.rn.f32 	%f231, %f230, %f229;
	mad.lo.s32 	%r106, %r118, %r54, %r1;
	mul.wide.s32 	%rd36, %r106, 4;
	add.s64 	%rd37, %rd4, %rd36;
	st.global.f32 	[%rd37], %f231;
$L__BB2_46:
	bar.sync 	0;
	add.s32 	%r118, %r118, 1;
	setp.ne.s32 	%p35, %r118, %r53;
	@%p35 bra 	$L__BB2_28;
$L__BB2_47:
	ret;

}
	// .globl	_Z25cosine_strategy6_templateILi256EEvPKfS1_Pfiii
.visible .entry _Z25cosine_strategy6_templateILi256EEvPKfS1_Pfiii(
	.param .u64 .ptr .align 1 _Z25cosine_strategy6_templateILi256EEvPKfS1_Pfiii_param_0,
	.param .u64 .ptr .align 1 _Z25cosine_strategy6_templateILi256EEvPKfS1_Pfiii_param_1,
	.param .u64 .ptr .align 1 _Z25cosine_strategy6_templateILi256EEvPKfS1_Pfiii_param_2,
	.param .u32 _Z25cosine_strategy6_templateILi256EEvPKfS1_Pfiii_param_3,
	.param .u32 _Z25cosine_strategy6_templateILi256EEvPKfS1_Pfiii_param_4,
	.param .u32 _Z25cosine_strategy6_templateILi256EEvPKfS1_Pfiii_param_5
)
{
	.reg .pred 	%p<39>;
	.reg .b32 	%r<125>;
	.reg .b32 	%f<266>;
	.reg .b64 	%rd<39>;
	// demoted variable
	.shared .align 4 .f32 _ZZ25cosine_strategy6_templateILi256EEvPKfS1_PfiiiE11final_normB;
	ld.param.u64 	%rd10, [_Z25cosine_strategy6_templateILi256EEvPKfS1_Pfiii_param_0];
	ld.param.u64 	%rd11, [_Z25cosine_strategy6_templateILi256EEvPKfS1_Pfiii_param_1];
	ld.param.u64 	%rd9, [_Z25cosine_strategy6_templateILi256EEvPKfS1_Pfiii_param_2];
	ld.param.u32 	%r53, [_Z25cosine_strategy6_templateILi256EEvPKfS1_Pfiii_param_3];
	ld.param.u32 	%r54, [_Z25cosine_strategy6_templateILi256EEvPKfS1_Pfiii_param_4];
	ld.param.u32 	%r55, [_Z25cosine_strategy6_templateILi256EEvPKfS1_Pfiii_param_5];
	cvta.to.global.u64 	%rd1, %rd11;
	cvta.to.global.u64 	%rd2, %rd10;
	mov.u32 	%r1, %ctaid.x;
	setp.ge.s32 	%p2, %r1, %r54;
	@%p2 bra 	$L__BB3_51;
	mul.lo.s32 	%r56, %r55, %r1;
	cvt.s64.s32 	%rd3, %r56;
	mov.u32 	%r2, %tid.x;
	setp.ge.s32 	%p3, %r2, %r55;
	@%p3 bra 	$L__BB3_8;
	not.b32 	%r57, %r2;
	add.s32 	%r3, %r55, %r57;
	and.b32  	%r58, %r3, 768;
	setp.eq.s32 	%p4, %r58, 768;
	mov.u32 	%r109, %r2;
	@%p4 bra 	$L__BB3_5;
	shr.u32 	%r60, %r3, 8;
	add.s32 	%r61, %r60, 1;
	and.b32  	%r4, %r61, 3;
	mov.b32 	%r108, 0;
	mov.u32 	%r63, s;
	mov.u32 	%r109, %r2;
$L__BB3_4:
	.pragma "nounroll";
	cvt.u64.u32 	%rd12, %r109;
	add.s64 	%rd13, %rd12, %rd3;
	shl.b64 	%rd14, %rd13, 2;
	add.s64 	%rd15, %rd1, %rd14;
	ld.global.nc.f32 	%f38, [%rd15];
	shl.b32 	%r62, %r109, 2;
	add.s32 	%r64, %r63, %r62;
	st.shared.f32 	[%r64], %f38;
	add.s32 	%r109, %r109, 256;
	add.s32 	%r108, %r108, 1;
	setp.ne.s32 	%p5, %r108, %r4;
	@%p5 bra 	$L__BB3_4;
$L__BB3_5:
	setp.lt.u32 	%p6, %r3, 768;
	@%p6 bra 	$L__BB3_8;
	mov.u32 	%r66, s;
$L__BB3_7:
	cvt.u64.u32 	%rd16, %r109;
	add.s64 	%rd17, %rd16, %rd3;
	shl.b64 	%rd18, %rd17, 2;
	add.s64 	%rd19, %rd1, %rd18;
	ld.global.nc.f32 	%f39, [%rd19];
	shl.b32 	%r65, %r109, 2;
	add.s32 	%r67, %r66, %r65;
	st.shared.f32 	[%r67], %f39;
	ld.global.nc.f32 	%f40, [%rd19+1024];
	st.shared.f32 	[%r67+1024], %f40;
	ld.global.nc.f32 	%f41, [%rd19+2048];
	st.shared.f32 	[%r67+2048], %f41;
	ld.global.nc.f32 	%f42, [%rd19+3072];
	st.shared.f32 	[%r67+3072], %f42;
	add.s32 	%r109, %r109, 1024;
	setp.lt.s32 	%p7, %r109, %r55;
	@%p7 bra 	$L__BB3_7;
$L__BB3_8:
	setp.ge.s32 	%p8, %r2, %r55;
	bar.sync 	0;
	mov.f32 	%f249, 0f00000000;
	@%p8 bra 	$L__BB3_21;
	not.b32 	%r68, %r2;
	add.s32 	%r69, %r55, %r68;
	shr.u32 	%r70, %r69, 8;
	add.s32 	%r12, %r70, 1;
	and.b32  	%r13, %r12, 15;
	setp.lt.u32 	%p9, %r69, 3840;
	mov.f32 	%f249, 0f00000000;
	mov.u32 	%r113, %r2;
	@%p9 bra 	$L__BB3_12;
	and.b32  	%r14, %r12, 33554416;
	mov.b32 	%r112, 0;
	mov.f32 	%f249, 0f00000000;
	mov.u32 	%r113, %r2;
$L__BB3_11:
	.pragma "nounroll";
	shl.b32 	%r72, %r113, 2;
	mov.u32 	%r73, s;
	add.s32 	%r74, %r73, %r72;
	ld.shared.f32 	%f47, [%r74];
	fma.rn.f32 	%f48, %f47, %f47, %f249;
	ld.shared.f32 	%f49, [%r74+1024];
	fma.rn.f32 	%f50, %f49, %f49, %f48;
	ld.shared.f32 	%f51, [%r74+2048];
	fma.rn.f32 	%f52, %f51, %f51, %f50;
	ld.shared.f32 	%f53, [%r74+3072];
	fma.rn.f32 	%f54, %f53, %f53, %f52;
	ld.shared.f32 	%f55, [%r74+4096];
	fma.rn.f32 	%f56, %f55, %f55, %f54;
	ld.shared.f32 	%f57, [%r74+5120];
	fma.rn.f32 	%f58, %f57, %f57, %f56;
	ld.shared.f32 	%f59, [%r74+6144];
	fma.rn.f32 	%f60, %f59, %f59, %f58;
	ld.shared.f32 	%f61, [%r74+7168];
	fma.rn.f32 	%f62, %f61, %f61, %f60;
	ld.shared.f32 	%f63, [%r74+8192];
	fma.rn.f32 	%f64, %f63, %f63, %f62;
	ld.shared.f32 	%f65, [%r74+9216];
	fma.rn.f32 	%f66, %f65, %f65, %f64;
	ld.shared.f32 	%f67, [%r74+10240];
	fma.rn.f32 	%f68, %f67, %f67, %f66;
	ld.shared.f32 	%f69, [%r74+11264];
	fma.rn.f32 	%f70, %f69, %f69, %f68;
	ld.shared.f32 	%f71, [%r74+12288];
	fma.rn.f32 	%f72, %f71, %f71, %f70;
	ld.shared.f32 	%f73, [%r74+13312];
	fma.rn.f32 	%f74, %f73, %f73, %f72;
	ld.shared.f32 	%f75, [%r74+14336];
	fma.rn.f32 	%f76, %f75, %f75, %f74;
	ld.shared.f32 	%f77, [%r74+15360];
	fma.rn.f32 	%f249, %f77, %f77, %f76;
	add.s32 	%r113, %r113, 4096;
	add.s32 	%r112, %r112, 16;
	setp.ne.s32 	%p10, %r112, %r14;
	@%p10 bra 	$L__BB3_11;
$L__BB3_12:
	setp.eq.s32 	%p11, %r13, 0;
	@%p11 bra 	$L__BB3_21;
	and.b32  	%r20, %r12, 7;
	setp.lt.u32 	%p12, %r13, 8;
	@%p12 bra 	$L__BB3_15;
	shl.b32 	%r75, %r113, 2;
	mov.u32 	%r76, s;
	add.s32 	%r77, %r76, %r75;
	ld.shared.f32 	%f79, [%r77];
	fma.rn.f32 	%f80, %f79, %f79, %f249;
	ld.shared.f32 	%f81, [%r77+1024];
	fma.rn.f32 	%f82, %f81, %f81, %f80;
	ld.shared.f32 	%f83, [%r77+2048];
	fma.rn.f32 	%f84, %f83, %f83, %f82;
	ld.shared.f32 	%f85, [%r77+3072];
	fma.rn.f32 	%f86, %f85, %f85, %f84;
	ld.shared.f32 	%f87, [%r77+4096];
	fma.rn.f32 	%f88, %f87, %f87, %f86;
	ld.shared.f32 	%f89, [%r77+5120];
	fma.rn.f32 	%f90, %f89, %f89, %f88;
	ld.shared.f32 	%f91, [%r77+6144];
	fma.rn.f32 	%f92, %f91, %f91, %f90;
	ld.shared.f32 	%f93, [%r77+7168];
	fma.rn.f32 	%f249, %f93, %f93, %f92;
	add.s32 	%r113, %r113, 2048;
$L__BB3_15:
	setp.eq.s32 	%p13, %r20, 0;
	@%p13 bra 	$L__BB3_21;
	and.b32  	%r23, %r12, 3;
	setp.lt.u32 	%p14, %r20, 4;
	@%p14 bra 	$L__BB3_18;
	shl.b32 	%r78, %r113, 2;
	mov.u32 	%r79, s;
	add.s32 	%r80, %r79, %r78;
	ld.shared.f32 	%f95, [%r80];
	fma.rn.f32 	%f96, %f95, %f95, %f249;
	ld.shared.f32 	%f97, [%r80+1024];
	fma.rn.f32 	%f98, %f97, %f97, %f96;
	ld.shared.f32 	%f99, [%r80+2048];
	fma.rn.f32 	%f100, %f99, %f99, %f98;
	ld.shared.f32 	%f101, [%r80+3072];
	fma.rn.f32 	%f249, %f101, %f101, %f100;
	add.s32 	%r113, %r113, 1024;
$L__BB3_18:
	setp.eq.s32 	%p15, %r23, 0;
	@%p15 bra 	$L__BB3_21;
	mov.b32 	%r117, 0;
	mov.u32 	%r83, s;
$L__BB3_20:
	.pragma "nounroll";
	shl.b32 	%r82, %r113, 2;
	add.s32 	%r84, %r83, %r82;
	ld.shared.f32 	%f102, [%r84];
	fma.rn.f32 	%f249, %f102, %f102, %f249;
	add.s32 	%r113, %r113, 256;
	add.s32 	%r117, %r117, 1;
	setp.ne.s32 	%p16, %r117, %r23;
	@%p16 bra 	$L__BB3_20;
$L__BB3_21:
	shl.b32 	%r85, %r55, 2;
	mov.u32 	%r86, s;
	add.s32 	%r30, %r86, %r85;
	shl.b32 	%r87, %r2, 2;
	add.s32 	%r31, %r30, %r87;
	st.shared.f32 	[%r31], %f249;
	bar.sync 	0;
	setp.gt.u32 	%p17, %r2, 127;
	@%p17 bra 	$L__BB3_23;
	ld.shared.f32 	%f103, [%r31+512];
	ld.shared.f32 	%f104, [%r31];
	add.f32 	%f105, %f103, %f104;
	st.shared.f32 	[%r31], %f105;
$L__BB3_23:
	bar.sync 	0;
	setp.gt.u32 	%p18, %r2, 63;
	@%p18 bra 	$L__BB3_25;
	ld.shared.f32 	%f106, [%r31+256];
	ld.shared.f32 	%f107, [%r31];
	add.f32 	%f108, %f106, %f107;
	st.shared.f32 	[%r31], %f108;
$L__BB3_25:
	bar.sync 	0;
	setp.gt.u32 	%p20, %r2, 31;
	mov.pred 	%p38, 0;
	@%p20 bra 	$L__BB3_28;
	ld.volatile.shared.f32 	%f109, [%r31+128];
	ld.volatile.shared.f32 	%f110, [%r31];
	add.f32 	%f111, %f109, %f110;
	st.volatile.shared.f32 	[%r31], %f111;
	ld.volatile.shared.f32 	%f112, [%r31+64];
	ld.volatile.shared.f32 	%f113, [%r31];
	add.f32 	%f114, %f112, %f113;
	st.volatile.shared.f32 	[%r31], %f114;
	ld.volatile.shared.f32 	%f115, [%r31+32];
	ld.volatile.shared.f32 	%f116, [%r31];
	add.f32 	%f117, %f115, %f116;
	st.volatile.shared.f32 	[%r31], %f117;
	ld.volatile.shared.f32 	%f118, [%r31+16];
	ld.volatile.shared.f32 	%f119, [%r31];
	add.f32 	%f120, %f118, %f119;
	st.volatile.shared.f32 	[%r31], %f120;
	ld.volatile.shared.f32 	%f121, [%r31+8];
	ld.volatile.shared.f32 	%f122, [%r31];
	add.f32 	%f123, %f121, %f122;
	st.volatile.shared.f32 	[%r31], %f123;
	ld.volatile.shared.f32 	%f124, [%r31+4];
	ld.volatile.shared.f32 	%f125, [%r31];
	add.f32 	%f126, %f124, %f125;
	st.volatile.shared.f32 	[%r31], %f126;
	setp.ne.s32 	%p22, %r2, 0;
	@%p22 bra 	$L__BB3_28;
	ld.shared.f32 	%f127, [%r30];
	st.shared.f32 	[_ZZ25cosine_strategy6_templateILi256EEvPKfS1_PfiiiE11final_normB], %f127;
	mov.pred 	%p38, -1;
$L__BB3_28:
	bar.sync 	0;
	setp.lt.s32 	%p24, %r53, 1;
	@%p24 bra 	$L__BB3_51;
	not.b32 	%r89, %r2;
	add.s32 	%r32, %r55, %r89;
	shr.u32 	%r90, %r32, 8;
	add.s32 	%r91, %r90, 1;
	and.b32  	%r33, %r91, 7;
	add.s32 	%r34, %r33, -1;
	and.b32  	%r35, %r91, 3;
	and.b32  	%r36, %r32, 768;
	and.b32  	%r37, %r32, 256;
	and.b32  	%r92, %r91, 33554424;
	neg.s32 	%r38, %r92;
	add.s32 	%r95, %r87, %r86;
	add.s32 	%r39, %r95, 4096;
	cvta.to.global.u64 	%rd4, %rd9;
	mov.b32 	%r118, 0;
	cvt.u64.u32 	%rd20, %r2;
	not.pred 	%p36, %p38;
$L__BB3_30:
	setp.ge.s32 	%p25, %r2, %r55;
	mul.lo.s32 	%r96, %r118, %r55;
	cvt.s64.s32 	%rd5, %r96;
	mov.f32 	%f264, 0f00000000;
	mov.f32 	%f265, %f264;
	@%p25 bra 	$L__BB3_42;
	setp.lt.u32 	%p26, %r32, 1792;
	mov.f32 	%f265, 0f00000000;
	mov.u32 	%r122, %r2;
	mov.f32 	%f264, %f265;
	@%p26 bra 	$L__BB3_34;
	add.s64 	%rd21, %rd20, %rd5;
	shl.b64 	%rd22, %rd21, 2;
	add.s64 	%rd23, %rd2, %rd22;
	add.s64 	%rd38, %rd23, 4096;
	mov.f32 	%f265, 0f00000000;
	mov.u32 	%r119, %r39;
	mov.u32 	%r120, %r38;
	mov.u32 	%r122, %r2;
$L__BB3_33:
	.pragma "nounroll";
	ld.global.nc.f32 	%f132, [%rd38+-4096];
	ld.shared.f32 	%f133, [%r119+-4096];
	fma.rn.f32 	%f134, %f132, %f133, %f264;
	fma.rn.f32 	%f135, %f132, %f132, %f265;
	ld.global.nc.f32 	%f136, [%rd38+-3072];
	ld.shared.f32 	%f137, [%r119+-3072];
	fma.rn.f32 	%f138, %f136, %f137, %f134;
	fma.rn.f32 	%f139, %f136, %f136, %f135;
	ld.global.nc.f32 	%f140, [%rd38+-2048];
	ld.shared.f32 	%f141, [%r119+-2048];
	fma.rn.f32 	%f142, %f140, %f141, %f138;
	fma.rn.f32 	%f143, %f140, %f140, %f139;
	ld.global.nc.f32 	%f144, [%rd38+-1024];
	ld.shared.f32 	%f145, [%r119+-1024];
	fma.rn.f32 	%f146, %f144, %f145, %f142;
	fma.rn.f32 	%f147, %f144, %f144, %f143;
	ld.global.nc.f32 	%f148, [%rd38];
	ld.shared.f32 	%f149, [%r119];
	fma.rn.f32 	%f150, %f148, %f149, %f146;
	fma.rn.f32 	%f151, %f148, %f148, %f147;
	ld.global.nc.f32 	%f152, [%rd38+1024];
	ld.shared.f32 	%f153, [%r119+1024];
	fma.rn.f32 	%f154, %f152, %f153, %f150;
	fma.rn.f32 	%f155, %f152, %f152, %f151;
	ld.global.nc.f32 	%f156, [%rd38+2048];
	ld.shared.f32 	%f157, [%r119+2048];
	fma.rn.f32 	%f158, %f156, %f157, %f154;
	fma.rn.f32 	%f159, %f156, %f156, %f155;
	ld.global.nc.f32 	%f160, [%rd38+3072];
	ld.shared.f32 	%f161, [%r119+3072];
	fma.rn.f32 	%f264, %f160, %f161, %f158;
	fma.rn.f32 	%f265, %f160, %f160, %f159;
	add.s32 	%r122, %r122, 2048;
	add.s32 	%r120, %r120, 8;
	add.s64 	%rd38, %rd38, 8192;
	add.s32 	%r119, %r119, 8192;
	setp.ne.s32 	%p27, %r120, 0;
	@%p27 bra 	$L__BB3_33;
$L__BB3_34:
	setp.eq.s32 	%p28, %r33, 0;
	@%p28 bra 	$L__BB3_42;
	setp.lt.u32 	%p29, %r34, 3;
	@%p29 bra 	$L__BB3_37;
	cvt.u64.u32 	%rd24, %r122;
	add.s64 	%rd25, %rd24, %rd5;
	shl.b64 	%rd26, %rd25, 2;
	add.s64 	%rd27, %rd2, %rd26;
	ld.global.nc.f32 	%f163, [%rd27];
	shl.b32 	%r97, %r122, 2;
	mov.u32 	%r98, s;
	add.s32 	%r99, %r98, %r97;
	ld.shared.f32 	%f164, [%r99];
	fma.rn.f32 	%f165, %f163, %f164, %f264;
	fma.rn.f32 	%f166, %f163, %f163, %f265;
	ld.global.nc.f32 	%f167, [%rd27+1024];
	ld.shared.f32 	%f168, [%r99+1024];
	fma.rn.f32 	%f169, %f167, %f168, %f165;
	fma.rn.f32 	%f170, %f167, %f167, %f166;
	ld.global.nc.f32 	%f171, [%rd27+2048];
	ld.shared.f32 	%f172, [%r99+2048];
	fma.rn.f32 	%f173, %f171, %f172, %f169;
	fma.rn.f32 	%f174, %f171, %f171, %f170;
	ld.global.nc.f32 	%f175, [%rd27+3072];
	ld.shared.f32 	%f176, [%r99+3072];
	fma.rn.f32 	%f264, %f175, %f176, %f173;
	fma.rn.f32 	%f265, %f175, %f175, %f174;
	add.s32 	%r122, %r122, 1024;
$L__BB3_37:
	setp.eq.s32 	%p30, %r35, 0;
	@%p30 bra 	$L__BB3_42;
	setp.eq.s32 	%p31, %r36, 0;
	@%p31 bra 	$L__BB3_40;
	cvt.u64.u32 	%rd28, %r122;
	add.s64 	%rd29, %rd28, %rd5;
	shl.b64 	%rd30, %rd29, 2;
	add.s64 	%rd31, %rd2, %rd30;
	ld.global.nc.f32 	%f178, [%rd31];
	shl.b32 	%r100, %r122, 2;
	mov.u32 	%r101, s;
	add.s32 	%r102, %r101, %r100;
	ld.shared.f32 	%f179, [%r102];
	fma.rn.f32 	%f180, %f178, %f179, %f264;
	fma.rn.f32 	%f181, %f178, %f178, %f265;
	ld.global.nc.f32 	%f182, [%rd31+1024];
	ld.shared.f32 	%f183, [%r102+1024];
	fma.rn.f32 	%f264, %f182, %f183, %f180;
	fma.rn.f32 	%f265, %f182, %f182, %f181;
	add.s32 	%r122, %r122, 512;
$L__BB3_40:
	setp.ne.s32 	%p32, %r37, 0;
	@%p32 bra 	$L__BB3_42;
	cvt.u64.u32 	%rd32, %r122;
	add.s64 	%rd33, %rd32, %rd5;
	shl.b64 	%rd34, %rd33, 2;
	add.s64 	%rd35, %rd2, %rd34;
	ld.global.nc.f32 	%f184, [%rd35];
	shl.b32 	%r103, %r122, 2;
	mov.u32 	%r104, s;
	add.s32 	%r105, %r104, %r103;
	ld.shared.f32 	%f185, [%r105];
	fma.rn.f32 	%f264, %f184, %f185, %f264;
	fma.rn.f32 	%f265, %f184, %f184, %f265;
$L__BB3_42:
	setp.gt.u32 	%p33, %r2, 127;
	st.shared.f32 	[%r31], %f264;
	st.shared.f32 	[%r31+1024], %f265;
	bar.sync 	0;
	@%p33 bra 	$L__BB3_44;
	ld.shared.f32 	%f186, [%r31+512];
	ld.shared.f32 	%f187, [%r31];
	add.f32 	%f188, %f186, %f187;
	st.shared.f32 	[%r31], %f188;
	ld.shared.f32 	%f189, [%r31+1536];
	ld.shared.f32 	%f190, [%r31+1024];
	add.f32 	%f191, %f189, %f190;
	st.shared.f32 	[%r31+1024], %f191;
$L__BB3_44:
	setp.gt.u32 	%p34, %r2, 63;
	bar.sync 	0;
	@%p34 bra 	$L__BB3_46;
	ld.shared.f32 	%f192, [%r31+256];
	ld.shared.f32 	%f193, [%r31];
	add.f32 	%f194, %f192, %f193;
	st.shared.f32 	[%r31], %f194;
	ld.shared.f32 	%f195, [%r31+1280];
	ld.shared.f32 	%f196, [%r31+1024];
	add.f32 	%f197, %f195, %f196;
	st.shared.f32 	[%r31+1024], %f197;
$L__BB3_46:
	setp.gt.u32 	%p35, %r2, 31;
	bar.sync 	0;
	@%p35 bra 	$L__BB3_48;
	ld.volatile.shared.f32 	%f198, [%r31+128];
	ld.volatile.shared.f32 	%f199, [%r31];
	add.f32 	%f200, %f198, %f199;
	st.volatile.shared.f32 	[%r31], %f200;
	ld.volatile.shared.f32 	%f201, [%r31+1152];
	ld.volatile.shared.f32 	%f202, [%r31+1024];
	add.f32 	%f203, %f201, %f202;
	st.volatile.shared.f32 	[%r31+1024], %f203;
	ld.volatile.shared.f32 	%f204, [%r31+64];
	ld.volatile.shared.f32 	%f205, [%r31];
	add.f32 	%f206, %f204, %f205;
	st.volatile.shared.f32 	[%r31], %f206;
	ld.volatile.shared.f32 	%f207, [%r31+32];
	ld.volatile.shared.f32 	%f208, [%r31];
	add.f32 	%f209, %f207, %f208;
	st.volatile.shared.f32 	[%r31], %f209;
	ld.volatile.shared.f32 	%f210, [%r31+16];
	ld.volatile.shared.f32 	%f211, [%r31];
	add.f32 	%f212, %f210, %f211;
	st.volatile.shared.f32 	[%r31], %f212;
	ld.volatile.shared.f32 	%f213, [%r31+8];
	ld.volatile.shared.f32 	%f214, [%r31];
	add.f32 	%f215, %f213, %f214;
	st.volatile.shared.f32 	[%r31], %f215;
	ld.volatile.shared.f32 	%f216, [%r31+4];
	ld.volatile.shared.f32 	%f217, [%r31];
	add.f32 	%f218, %f216, %f217;
	st.volatile.shared.f32 	[%r31], %f218;
	ld.volatile.shared.f32 	%f219, [%r31+1088];
	ld.volatile.shared.f32 	%f220, [%r31+1024];
	add.f32 	%f221, %f219, %f220;
	st.volatile.shared.f32 	[%r31+1024], %f221;
	ld.volatile.shared.f32 	%f222, [%r31+1056];
	ld.volatile.shared.f32 	%f223, [%r31+1024];
	add.f32 	%f224, %f222, %f223;
	st.volatile.shared.f32 	[%r31+1024], %f224;
	ld.volatile.shared.f32 	%f225, [%r31+1040];
	ld.volatile.shared.f32 	%f226, [%r31+1024];
	add.f32 	%f227, %f225, %f226;
	st.volatile.shared.f32 	[%r31+1024], %f227;
	ld.volatile.shared.f32 	%f228, [%r31+1032];
	ld.volatile.shared.f32 	%f229, [%r31+1024];
	add.f32 	%f230, %f228, %f229;
	st.volatile.shared.f32 	[%r31+1024], %f230;
	ld.volatile.shared.f32 	%f231, [%r31+1028];
	ld.volatile.shared.f32 	%f232, [%r31+1024];
	add.f32 	%f233, %f231, %f232;
	st.volatile.shared.f32 	[%r31+1024], %f233;
$L__BB3_48:
	@%p36 bra 	$L__BB3_50;
	ld.shared.f32 	%f234, [%r30+1024];
	sqrt.rn.f32 	%f235, %f234;
	ld.shared.f32 	%f236, [_ZZ25cosine_strategy6_templateILi256EEvPKfS1_PfiiiE11final_normB];
	sqrt.rn.f32 	%f237, %f236;
	fma.rn.f32 	%f238, %f235, %f237, 0f2B8CBCCC;
	ld.shared.f32 	%f239, [%r30];
	div.rn.f32 	%f240, %f239, %f238;
	mad.lo.s32 	%r106, %r118, %r54, %r1;
	mul.wide.s32 	%rd36, %r106, 4;
	add.s64 	%rd37, %rd4, %rd36;
	st.global.f32 	[%rd37], %f240;
$L__BB3_50:
	bar.sync 	0;
	add.s32 	%r118, %r118, 1;
	setp.ne.s32 	%p37, %r118, %r53;
	@%p37 bra 	$L__BB3_30;
$L__BB3_51:
	ret;

}
	// .globl	_Z25cosine_strategy6_templateILi512EEvPKfS1_Pfiii
.visible .entry _Z25cosine_strategy6_templateILi512EEvPKfS1_Pfiii(
	.param .u64 .ptr .align 1 _Z25cosine_strategy6_templateILi512EEvPKfS1_Pfiii_param_0,
	.param .u64 .ptr .align 1 _Z25cosine_strategy6_templateILi512EEvPKfS1_Pfiii_param_1,
	.param .u64 .ptr .align 1 _Z25cosine_strategy6_templateILi512EEvPKfS1_Pfiii_param_2,
	.param .u32 _Z25cosine_strategy6_templateILi512EEvPKfS1_Pfiii_param_3,
	.param .u32 _Z25cosine_strategy6_templateILi512EEvPKfS1_Pfiii_param_4,
	.param .u32 _Z25cosine_strategy6_templateILi512EEvPKfS1_Pfiii_param_5
)
{
	.reg .pred 	%p<41>;
	.reg .b32 	%r<125>;
	.reg .b32 	%f<275>;
	.reg .b64 	%rd<39>;
	// demoted variable
	.shared .align 4 .f32 _ZZ25cosine_strategy6_templateILi512EEvPKfS1_PfiiiE11final_normB;
	ld.param.u64 	%rd10, [_Z25cosine_strategy6_templateILi512EEvPKfS1_Pfiii_param_0];
	ld.param.u64 	%rd11, [_Z25cosine_strategy6_templateILi512EEvPKfS1_Pfiii_param_1];
	ld.param.u64 	%rd9, [_Z25cosine_strategy6_templateILi512EEvPKfS1_Pfiii_param_2];
	ld.param.u32 	%r53, [_Z25cosine_strategy6_templateILi512EEvPKfS1_Pfiii_param_3];
	ld.param.u32 	%r54, [_Z25cosine_strategy6_templateILi512EEvPKfS1_Pfiii_param_4];
	ld.param.u32 	%r55, [_Z25cosine_strategy6_templateILi512EEvPKfS1_Pfiii_param_5];
	cvta.to.global.u64 	%rd1, %rd11;
	cvta.to.global.u64 	%rd2, %rd10;
	mov.u32 	%r1, %ctaid.x;
	setp.ge.s32 	%p2, %r1, %r54;
	@%p2 bra 	$L__BB4_55;
	mul.lo.s32 	%r56, %r55, %r1;
	cvt.s64.s32 	%rd3, %r56;
	mov.u32 	%r2, %tid.x;
	setp.ge.s32 	%p3, %r2, %r55;
	@%p3 bra 	$L__BB4_8;
	not.b32 	%r57, %r2;
	add.s32 	%r3, %r55, %r57;
	and.b32  	%r58, %r3, 1536;
	setp.eq.s32 	%p4, %r58, 1536;
	mov.u32 	%r109, %r2;
	@%p4 bra 	$L__BB4_5;
	shr.u32 	%r60, %r3, 9;
	add.s32 	%r61, %r60, 1;
	and.b32  	%r4, %r61, 3;
	mov.b32 	%r108, 0;
	mov.u32 	%r63, s;
	mov.u32 	%r109, %r2;
$L__BB4_4:
	.pragma "nounroll";
	cvt.u64.u32 	%rd12, %r109;
	add.s64 	%rd13, %rd12, %rd3;
	shl.b64 	%rd14, %rd13, 2;
	add.s64 	%rd15, %rd1, %rd14;
	ld.global.nc.f32 	%f38, [%rd15];
	shl.b32 	%r62, %r109, 2;
	add.s32 	%r64, %r63, %r62;
	st.shared.f32 	[%r64], %f38;
	add.s32 	%r109, %r109, 512;
	add.s32 	%r108, %r108, 1;
	setp.ne.s32 	%p5, %r108, %r4;
	@%p5 bra 	$L__BB4_4;
$L__BB4_5:
	setp.lt.u32 	%p6, %r3, 1536;
	@%p6 bra 	$L__BB4_8;
	mov.u32 	%r66, s;
$L__BB4_7:
	cvt.u64.u32 	%rd16, %r109;
	add.s64 	%rd17, %rd16, %rd3;
	shl.b64 	%rd18, %rd17, 2;
	add.s64 	%rd19, %rd1, %rd18;
	ld.global.nc.f32 	%f39, [%rd19];
	shl.b32 	%r65, %r109, 2;
	add.s32 	%r67, %r66, %r65;
	st.shared.f32 	[%r67], %f39;
	ld.global.nc.f32 	%f40, [%rd19+2048];
	st.shared.f32 	[%r67+2048], %f40;
	ld.global.nc.f32 	%f41, [%rd19+4096];
	st.shared.f32 	[%r67+4096], %f41;
	ld.global.nc.f32 	%f42, [%rd19+6144];
	st.shared.f32 	[%r67+6144], %f42;
	add.s32 	%r109, %r109, 2048;
	setp.lt.s32 	%p7, %r109, %r55;
	@%p7 bra 	$L__BB4_7;
$L__BB4_8:
	setp.ge.s32 	%p8, %r2, %r55;
	bar.sync 	0;
	mov.f32 	%f258, 0f00000000;
	@%p8 bra 	$L__BB4_21;
	not.b32 	%r68, %r2;
	add.s32 	%r69, %r55, %r68;
	shr.u32 	%r70, %r69, 9;
	add.s32 	%r12, %r70, 1;
	and.b32  	%r13, %r12, 15;
	setp.lt.u32 	%p9, %r69, 7680;
	mov.f32 	%f258, 0f00000000;
	mov.u32 	%r113, %r2;
	@%p9 bra 	$L__BB4_12;
	and.b32  	%r14, %r12, 16777200;
	mov.b32 	%r112, 0;
	mov.f32 	%f258, 0f00000000;
	mov.u32 	%r113, %r2;
$L__BB4_11:
	.pragma "nounroll";
	shl.b32 	%r72, %r113, 2;
	mov.u32 	%r73, s;
	add.s32 	%r74, %r73, %r72;
	ld.shared.f32 	%f47, [%r74];
	fma.rn.f32 	%f48, %f47, %f47, %f258;
	ld.shared.f32 	%f49, [%r74+2048];
	fma.rn.f32 	%f50, %f49, %f49, %f48;
	ld.shared.f32 	%f51, [%r74+4096];
	fma.rn.f32 	%f52, %f51, %f51, %f50;
	ld.shared.f32 	%f53, [%r74+6144];
	fma.rn.f32 	%f54, %f53, %f53, %f52;
	ld.shared.f32 	%f55, [%r74+8192];
	fma.rn.f32 	%f56, %f55, %f55, %f54;
	ld.shared.f32 	%f57, [%r74+10240];
	fma.rn.f32 	%f58, %f57, %f57, %f56;
	ld.shared.f32 	%f59, [%r74+12288];
	fma.rn.f32 	%f60, %f59, %f59, %f58;
	ld.shared.f32 	%f61, [%r74+14336];
	fma.rn.f32 	%f62, %f61, %f61, %f60;
	ld.shared.f32 	%f63, [%r74+16384];
	fma.rn.f32 	%f64, %f63, %f63, %f62;
	ld.shared.f32 	%f65, [%r74+18432];
	fma.rn.f32 	%f66, %f65, %f65, %f64;
	ld.shared.f32 	%f67, [%r74+20480];
	fma.rn.f32 	%f68, %f67, %f67, %f66;
	ld.shared.f32 	%f69, [%r74+22528];
	fma.rn.f32 	%f70, %f69, %f69, %f68;
	ld.shared.f32 	%f71, [%r74+24576];
	fma.rn.f32 	%f72, %f71, %f71, %f70;
	ld.shared.f32 	%f73, [%r74+26624];
	fma.rn.f32 	%f74, %f73, %f73, %f72;
	ld.shared.f32 	%f75, [%r74+28672];
	fma.rn.f32 	%f76, %f75, %f75, %f74;
	ld.shared.f32 	%f77, [%r74+30720];
	fma.rn.f32 	%f258, %f77, %f77, %f76;
	add.s32 	%r113, %r113, 8192;
	add.s32 	%r112, %r112, 16;
	setp.ne.s32 	%p10, %r112, %r14;
	@%p10 bra 	$L__BB4_11;
$L__BB4_12:
	setp.eq.s32 	%p11, %r13, 0;
	@%p11 bra 	$L__BB4_21;
	and.b32  	%r20, %r12, 7;
	setp.lt.u32 	%p12, %r13, 8;
	@%p12 bra 	$L__BB4_15;
	shl.b32 	%r75, %r113, 2;
	mov.u32 	%r76, s;
	add.s32 	%r77, %r76, %r75;
	ld.shared.f32 	%f79, [%r77];
	fma.rn.f32 	%f80, %f79, %f79, %f258;
	ld.shared.f32 	%f81, [%r77+2048];
	fma.rn.f32 	%f82, %f81, %f81, %f80;
	ld.shared.f32 	%f83, [%r77+4096];
	fma.rn.f32 	%f84, %f83, %f83, %f82;
	ld.shared.f32 	%f85, [%r77+6144];
	fma.rn.f32 	%f86, %f85, %f85, %f84;
	ld.shared.f32 	%f87, [%r77+8192];
	fma.rn.f32 	%f88, %f87, %f87, %f86;
	ld.shared.f32 	%f89, [%r77+10240];
	fma.rn.f32 	%f90, %f89, %f89, %f88;
	ld.shared.f32 	%f91, [%r77+12288];
	fma.rn.f32 	%f92, %f91, %f91, %f90;
	ld.shared.f32 	%f93, [%r77+14336];
	fma.rn.f32 	%f258, %f93, %f93, %f92;
	add.s32 	%r113, %r113, 4096;
$L__BB4_15:
	setp.eq.s32 	%p13, %r20, 0;
	@%p13 bra 	$L__BB4_21;
	and.b32  	%r23, %r12, 3;
	setp.lt.u32 	%p14, %r20, 4;
	@%p14 bra 	$L__BB4_18;
	shl.b32 	%r78, %r113, 2;
	mov.u32 	%r79, s;
	add.s32 	%r80, %r79, %r78;
	ld.shared.f32 	%f95, [%r80];
	fma.rn.f32 	%f96, %f95, %f95, %f258;
	ld.shared.f32 	%f97, [%r80+2048];
	fma.rn.f32 	%f98, %f97, %f97, %f96;
	ld.shared.f32 	%f99, [%r80+4096];
	fma.rn.f32 	%f100, %f99, %f99, %f98;
	ld.shared.f32 	%f101, [%r80+6144];
	fma.rn.f32 	%f258, %f101, %f101, %f100;
	add.s32 	%r113, %r113, 2048;
$L__BB4_18:
	setp.eq.s32 	%p15, %r23, 0;
	@%p15 bra 	$L__BB4_21;
	mov.b32 	%r117, 0;
	mov.u32 	%r83, s;
$L__BB4_20:
	.pragma "nounroll";
	shl.b32 	%r82, %r113, 2;
	add.s32 	%r84, %r83, %r82;
	ld.shared.f32 	%f102, [%r84];
	fma.rn.f32 	%f258, %f102, %f102, %f258;
	add.s32 	%r113, %r113, 512;
	add.s32 	%r117, %r117, 1;
	setp.ne.s32 	%p16, %r117, %r23;
	@%p16 bra 	$L__BB4_20;
$L__BB4_21:
	shl.b32 	%r85, %r55, 2;
	mov.u32 	%r86, s;
	add.s32 	%r30, %r86, %r85;
	shl.b32 	%r87, %r2, 2;
	add.s32 	%r31, %r30, %r87;
	st.shared.f32 	[%r31], %f258;
	bar.sync 	0;
	setp.gt.u32 	%p17, %r2, 255;
	@%p17 bra 	$L__BB4_23;
	ld.shared.f32 	%f103, [%r31+1024];
	ld.shared.f32 	%f104, [%r31];
	add.f32 	%f105, %f103, %f104;
	st.shared.f32 	[%r31], %f105;
$L__BB4_23:
	bar.sync 	0;
	setp.gt.u32 	%p18, %r2, 127;
	@%p18 bra 	$L__BB4_25;
	ld.shared.f32 	%f106, [%r31+512];
	ld.shared.f32 	%f107, [%r31];
	add.f32 	%f108, %f106, %f107;
	st.shared.f32 	[%r31], %f108;
$L__BB4_25:
	bar.sync 	0;
	setp.gt.u32 	%p19, %r2, 63;
	@%p19 bra 	$L__BB4_27;
	ld.shared.f32 	%f109, [%r31+256];
	ld.shared.f32 	%f110, [%r31];
	add.f32 	%f111, %f109, %f110;
	st.shared.f32 	[%r31], %f111;
$L__BB4_27:
	bar.sync 	0;
	setp.gt.u32 	%p21, %r2, 31;
	mov.pred 	%p40, 0;
	@%p21 bra 	$L__BB4_30;
	ld.volatile.shared.f32 	%f112, [%r31+128];
	ld.volatile.shared.f32 	%f113, [%r31];
	add.f32 	%f114, %f112, %f113;
	st.volatile.shared.f32 	[%r31], %f114;
	ld.volatile.shared.f32 	%f115, [%r31+64];
	ld.volatile.shared.f32 	%f116, [%r31];
	add.f32 	%f117, %f115, %f116;
	st.volatile.shared.f32 	[%r31], %f117;
	ld.volatile.shared.f32 	%f118, [%r31+32];
	ld.volatile.shared.f32 	%f119, [%r31];
	add.f32 	%f120, %f118, %f119;
	st.volatile.shared.f32 	[%r31], %f120;
	ld.volatile.shared.f32 	%f121, [%r31+16];
	ld.volatile.shared.f32 	%f122, [%r31];
	add.f32 	%f123, %f121, %f122;
	st.volatile.shared.f32 	[%r31], %f123;
	ld.volatile.shared.f32 	%f124, [%r31+8];
	ld.volatile.shared.f32 	%f125, [%r31];
	add.f32 	%f126, %f124, %f125;
	st.volatile.shared.f32 	[%r31], %f126;
	ld.volatile.shared.f32 	%f127, [%r31+4];
	ld.volatile.shared.f32 	%f128, [%r31];
	add.f32 	%f129, %f127, %f128;
	st.volatile.shared.f32 	[%r31], %f129;
	setp.ne.s32 	%p23, %r2, 0;
	@%p23 bra 	$L__BB4_30;
	ld.shared.f32 	%f130, [%r30];
	st.shared.f32 	[_ZZ25cosine_strategy6_templateILi512EEvPKfS1_PfiiiE11final_normB], %f130;
	mov.pred 	%p40, -1;
$L__BB4_30:
	bar.sync 	0;
	setp.lt.s32 	%p25, %r53, 1;
	@%p25 bra 	$L__BB4_55;
	not.b32 	%r89, %r2;
	add.s32 	%r32, %r55, %r89;
	shr.u32 	%r90, %r32, 9;
	add.s32 	%r91, %r90, 1;
	and.b32  	%r33, %r91, 7;
	add.s32 	%r34, %r33, -1;
	and.b32  	%r35, %r91, 3;
	and.b32  	%r36, %r32, 1536;
	and.b32  	%r37, %r32, 512;
	and.b32  	%r92, %r91, 16777208;
	neg.s32 	%r38, %r92;
	add.s32 	%r95, %r87, %r86;
	add.s32 	%r39, %r95, 8192;
	cvta.to.global.u64 	%rd4, %rd9;
	mov.b32 	%r118, 0;
	cvt.u64.u32 	%rd20, %r2;
	not.pred 	%p38, %p40;
$L__BB4_32:
	setp.ge.s32 	%p26, %r2, %r55;
	mul.lo.s32 	%r96, %r118, %r55;
	cvt.s64.s32 	%rd5, %r96;
	mov.f32 	%f273, 0f00000000;
	mov.f32 	%f274, %f273;
	@%p26 bra 	$L__BB4_44;
	setp.lt.u32 	%p27, %r32, 3584;
	mov.f32 	%f274, 0f00000000;
	mov.u32 	%r122, %r2;
	mov.f32 	%f273, %f274;
	@%p27 bra 	$L__BB4_36;
	add.s64 	%rd21, %rd20, %rd5;
	shl.b64 	%rd22, %rd21, 2;
	add.s64 	%rd23, %rd2, %rd22;
	add.s64 	%rd38, %rd23, 8192;
	mov.f32 	%f274, 0f00000000;
	mov.u32 	%r119, %r39;
	mov.u32 	%r120, %r38;
	mov.u32 	%r122, %r2;
$L__BB4_35:
	.pragma "nounroll";
	ld.global.nc.f32 	%f135, [%rd38+-8192];
	ld.shared.f32 	%f136, [%r119+-8192];
	fma.rn.f32 	%f137, %f135, %f136, %f273;
	fma.rn.f32 	%f138, %f135, %f135, %f274;
	ld.global.nc.f32 	%f139, [%rd38+-6144];
	ld.shared.f32 	%f140, [%r119+-6144];
	fma.rn.f32 	%f141, %f139, %f140, %f137;
	fma.rn.f32 	%f142, %f139, %f139, %f138;
	ld.global.nc.f32 	%f143, [%rd38+-4096];
	ld.shared.f32 	%f144, [%r119+-4096];
	fma.rn.f32 	%f145, %f143, %f144, %f141;
	fma.rn.f32 	%f146, %f143, %f143, %f142;
	ld.global.nc.f32 	%f147, [%rd38+-2048];
	ld.shared.f32 	%f148, [%r119+-2048];
	fma.rn.f32 	%f149, %f147, %f148, %f145;
	fma.rn.f32 	%f150, %f147, %f147, %f146;
	ld.global.nc.f32 	%f151, [%rd38];
	ld.shared.f32 	%f152, [%r119];
	fma.rn.f32 	%f153, %f151, %f152, %f149;
	fma.rn.f32 	%f154, %f151, %f151, %f150;
	ld.global.nc.f32 	%f155, [%rd38+2048];
	ld.shared.f32 	%f156, [%r119+2048];
	fma.rn.f32 	%f157, %f155, %f156, %f153;
	fma.rn.f32 	%f158, %f155, %f155, %f154;
	ld.global.nc.f32 	%f159, [%rd38+4096];
	ld.shared.f32 	%f160, [%r119+4096];
	fma.rn.f32 	%f161, %f159, %f160, %f157;
	fma.rn.f32 	%f162, %f159, %f159, %f158;
	ld.global.nc.f32 	%f163, [%rd38+6144];
	ld.shared.f32 	%f164, [%r119+6144];
	fma.rn.f32 	%f273, %f163, %f164, %f161;
	fma.rn.f32 	%f274, %f163, %f163, %f162;
	add.s32 	%r122, %r122, 4096;
	add.s32 	%r120, %r120, 8;
	add.s64 	%rd38, %rd38, 16384;
	add.s32 	%r119, %r119, 16384;
	setp.ne.s32 	%p28, %r120, 0;
	@%p28 bra 	$L__BB4_35;
$L__BB4_36:
	setp.eq.s32 	%p29, %r33, 0;
	@%p29 bra 	$L__BB4_44;
	setp.lt.u32 	%p30, %r34, 3;
	@%p30 bra 	$L__BB4_39;
	cvt.u64.u32 	%rd24, %r122;
	add.s64 	%rd25, %rd24, %rd5;
	shl.b64 	%rd26, %rd25, 2;
	add.s64 	%rd27, %rd2, %rd26;
	ld.global.nc.f32 	%f166, [%rd27];
	shl.b32 	%r97, %r122, 2;
	mov.u32 	%r98, s;
	add.s32 	%r99, %r98, %r97;
	ld.shared.f32 	%f167, [%r99];
	fma.rn.f32 	%f168, %f166, %f167, %f273;
	fma.rn.f32 	%f169, %f166, %f166, %f274;
	ld.global.nc.f32 	%f170, [%rd27+2048];
	ld.shared.f32 	%f171, [%r99+2048];
	fma.rn.f32 	%f172, %f170, %f171, %f168;
	fma.rn.f32 	%f173, %f170, %f170, %f169;
	ld.global.nc.f32 	%f174, [%rd27+4096];
	ld.shared.f32 	%f175, [%r99+4096];
	fma.rn.f32 	%f176, %f174, %f175, %f172;
	fma.rn.f32 	%f177, %f174, %f174, %f173;
	ld.global.nc.f32 	%f178, [%rd27+6144];
	ld.shared.f32 	%f179, [%r99+6144];
	fma.rn.f32 	%f273, %f178, %f179, %f176;
	fma.rn.f32 	%f274, %f178, %f178, %f177;
	add.s32 	%r122, %r122, 2048;
$L__BB4_39:
	setp.eq.s32 	%p31, %r35, 0;
	@%p31 bra 	$L__BB4_44;
	setp.eq.s32 	%p32, %r36, 0;
	@%p32 bra 	$L__BB4_42;
	cvt.u64.u32 	%rd28, %r122;
	add.s64 	%rd29, %rd28, %rd5;
	shl.b64 	%rd30, %rd29, 2;
	add.s64 	%rd31, %rd2, %rd30;
	ld.global.nc.f32 	%f181, [%rd31];
	shl.b32 	%r100, %r122, 2;
	mov.u32 	%r101, s;
	add.s32 	%r102, %r101, %r100;
	ld.shared.f32 	%f182, [%r102];
	fma.rn.f32 	%f183, %f181, %f182, %f273;
	fma.rn.f32 	%f184, %f181, %f181, %f274;
	ld.global.nc.f32 	%f185, [%rd31+2048];
	ld.shared.f32 	%f186, [%r102+2048];
	fma.rn.f32 	%f273, %f185, %f186, %f183;
	fma.rn.f32 	%f274, %f185, %f185, %f184;
	add.s32 	%r122, %r122, 1024;
$L__BB4_42:
	setp.ne.s32 	%p33, %r37, 0;
	@%p33 bra 	$L__BB4_44;
	cvt.u64.u32 	%rd32, %r122;
	add.s64 	%rd33, %rd32, %rd5;
	shl.b64 	%rd34, %rd33, 2;
	add.s64 	%rd35, %rd2, %rd34;
	ld.global.nc.f32 	%f187, [%rd35];
	shl.b32 	%r103, %r122, 2;
	mov.u32 	%r104, s;
	add.s32 	%r105, %r104, %r103;
	ld.shared.f32 	%f188, [%r105];
	fma.rn.f32 	%f273, %f187, %f188, %f273;
	fma.rn.f32 	%f274, %f187, %f187, %f274;
$L__BB4_44:
	setp.gt.u32 	%p34, %r2, 255;
	st.shared.f32 	[%r31], %f273;
	st.shared.f32 	[%r31+2048], %f274;
	bar.sync 	0;
	@%p34 bra 	$L__BB4_46;
	ld.shared.f32 	%f189, [%r31+1024];
	ld.shared.f32 	%f190, [%r31];
	add.f32 	%f191, %f189, %f190;
	st.shared.f32 	[%r31], %f191;
	ld.shared.f32 	%f192, [%r31+3072];
	ld.shared.f32 	%f193, [%r31+2048];
	add.f32 	%f194, %f192, %f193;
	st.shared.f32 	[%r31+2048], %f194;
$L__BB4_46:
	setp.gt.u32 	%p35, %r2, 127;
	bar.sync 	0;
	@%p35 bra 	$L__BB4_48;
	ld.shared.f32 	%f195, [%r31+512];
	ld.shared.f32 	%f196, [%r31];
	add.f32 	%f197, %f195, %f196;
	st.shared.f32 	[%r31], %f197;
	ld.shared.f32 	%f198, [%r31+2560];
	ld.shared.f32 	%f199, [%r31+2048];
	add.f32 	%f200, %f198, %f199;
	st.shared.f32 	[%r31+2048], %f200;
$L__BB4_48:
	setp.gt.u32 	%p36, %r2, 63;
	bar.sync 	0;
	@%p36 bra 	$L__BB4_50;
	ld.shared.f32 	%f201, [%r31+256];
	ld.shared.f32 	%f202, [%r31];
	add.f32 	%f203, %f201, %f202;
	st.shared.f32 	[%r31], %f203;
	ld.shared.f32 	%f204, [%r31+2304];
	ld.shared.f32 	%f205, [%r31+2048];
	add.f32 	%f206, %f204, %f205;
	st.shared.f32 	[%r31+2048], %f206;
$L__BB4_50:
	setp.gt.u32 	%p37, %r2, 31;
	bar.sync 	0;
	@%p37 bra 	$L__BB4_52;
	ld.volatile.shared.f32 	%f207, [%r31+128];
	ld.volatile.shared.f32 	%f208, [%r31];
	add.f32 	%f209, %f207, %f208;
	st.volatile.shared.f32 	[%r31], %f209;
	ld.volatile.shared.f32 	%f210, [%r31+2176];
	ld.volatile.shared.f32 	%f211, [%r31+2048];
	add.f32 	%f212, %f210, %f211;
	st.volatile.shared.f32 	[%r31+2048], %f212;
	ld.volatile.shared.f32 	%f213, [%r31+64];
	ld.volatile.shared.f32 	%f214, [%r31];
	add.f32 	%f215, %f213, %f214;
	st.volatile.shared.f32 	[%r31], %f215;
	ld.volatile.shared.f32 	%f216, [%r31+32];
	ld.volatile.shared.f32 	%f217, [%r31];
	add.f32 	%f218, %f216, %f217;
	st.volatile.shared.f32 	[%r31], %f218;
	ld.volatile.shared.f32 	%f219, [%r31+16];
	ld.volatile.shared.f32 	%f220, [%r31];
	add.f32 	%f221, %f219, %f220;
	st.volatile.shared.f32 	[%r31], %f221;
	ld.volatile.shared.f32 	%f222, [%r31+8];
	ld.volatile.shared.f32 	%f223, [%r31];
	add.f32 	%f224, %f222, %f223;
	st.volatile.shared.f32 	[%r31], %f224;
	ld.volatile.shared.f32 	%f225, [%r31+4];
	ld.volatile.shared.f32 	%f226, [%r31];
	add.f32 	%f227, %f225, %f226;
	st.volatile.shared.f32 	[%r31], %f227;
	ld.volatile.shared.f32 	%f228, [%r31+2112];
	ld.volatile.shared.f32 	%f229, [%r31+2048];
	add.f32 	%f230, %f228, %f229;
	st.volatile.shared.f32 	[%r31+2048], %f230;
	ld.volatile.shared.f32 	%f231, [%r31+2080];
	ld.volatile.shared.f32 	%f232, [%r31+2048];
	add.f32 	%f233, %f231, %f232;
	st.volatile.shared.f32 	[%r31+2048], %f233;
	ld.volatile.shared.f32 	%f234, [%r31+2064];
	ld.volatile.shared.f32 	%f235, [%r31+2048];
	add.f32 	%f236, %f234, %f235;
	st.volatile.shared.f32 	[%r31+2048], %f236;
	ld.volatile.shared.f32 	%f237, [%r31+2056];
	ld.volatile.shared.f32 	%f238, [%r31+2048];
	add.f32 	%f239, %f237, %f238;
	st.volatile.shared.f32 	[%r31+2048], %f239;
	ld.volatile.shared.f32 	%f240, [%r31+2052];
	ld.volatile.shared.f32 	%f241, [%r31+2048];
	add.f32 	%f242, %f240, %f241;
	st.volatile.shared.f32 	[%r31+2048], %f242;
$L__BB4_52:
	@%p38 bra 	$L__BB4_54;
	ld.shared.f32 	%f243, [%r30+2048];
	sqrt.rn.f32 	%f244, %f243;
	ld.shared.f32 	%f245, [_ZZ25cosine_strategy6_templateILi512EEvPKfS1_PfiiiE11final_normB];
	sqrt.rn.f32 	%f246, %f245;
	fma.rn.f32 	%f247, %f244, %f246, 0f2B8CBCCC;
	ld.shared.f32 	%f248, [%r30];
	div.rn.f32 	%f249, %f248, %f247;
	mad.lo.s32 	%r106, %r118, %r54, %r1;
	mul.wide.s32 	%rd36, %r106, 4;
	add.s64 	%rd37, %rd4, %rd36;
	st.global.f32 	[%rd37], %f249;
$L__BB4_54:
	bar.sync 	0;
	add.s32 	%r118, %r118, 1;
	setp.ne.s32 	%p39, %r118, %r53;
	@%p39 bra 	$L__BB4_32;
$L__BB4_55:
	ret;

}
	// .globl	_Z25cosine_strategy6_templateILi1024EEvPKfS1_Pfiii
.visible .entry _Z25cosine_strategy6_templateILi1024EEvPKfS1_Pfiii(
	.param .u64 .ptr .align 1 _Z25cosine_strategy6_templateILi1024EEvPKfS1_Pfiii_param_0,
	.param .u64 .ptr .align 1 _Z25cosine_strategy6_templateILi1024EEvPKfS1_Pfiii_param_1,
	.param .u64 .ptr .align 1 _Z25cosine_strategy6_templateILi1024EEvPKfS1_Pfiii_param_2,
	.param .u32 _Z25cosine_strategy6_templateILi1024EEvPKfS1_Pfiii_param_3,
	.param .u32 _Z25cosine_strategy6_templateILi1024EEvPKfS1_Pfiii_param_4,
	.param .u32 _Z25cosine_strategy6_templateILi1024EEvPKfS1_Pfiii_param_5
)
{
	.reg .pred 	%p<43>;
	.reg .b32 	%r<125>;
	.reg .b32 	%f<284>;
	.reg .b64 	%rd<39>;
	// demoted variable
	.shared .align 4 .f32 _ZZ25cosine_strategy6_templateILi1024EEvPKfS1_PfiiiE11final_normB;
	ld.param.u64 	%rd10, [_Z25cosine_strategy6_templateILi1024EEvPKfS1_Pfiii_param_0];
	ld.param.u64 	%rd11, [_Z25cosine_strategy6_templateILi1024EEvPKfS1_Pfiii_param_1];
	ld.param.u64 	%rd9, [_Z25cosine_strategy6_templateILi1024EEvPKfS1_Pfiii_param_2];
	ld.param.u32 	%r53, [_Z25cosine_strategy6_templateILi1024EEvPKfS1_Pfiii_param_3];
	ld.param.u32 	%r54, [_Z25cosine_strategy6_templateILi1024EEvPKfS1_Pfiii_param_4];
	ld.param.u32 	%r55, [_Z25cosine_strategy6_templateILi1024EEvPKfS1_Pfiii_param_5];
	cvta.to.global.u64 	%rd1, %rd11;
	cvta.to.global.u64 	%rd2, %rd10;
	mov.u32 	%r1, %ctaid.x;
	setp.ge.s32 	%p2, %r1, %r54;
	@%p2 bra 	$L__BB5_59;
	mul.lo.s32 	%r56, %r55, %r1;
	cvt.s64.s32 	%rd3, %r56;
	mov.u32 	%r2, %tid.x;
	setp.ge.s32 	%p3, %r2, %r55;
	@%p3 bra 	$L__BB5_8;
	not.b32 	%r57, %r2;
	add.s32 	%r3, %r55, %r57;
	and.b32  	%r58, %r3, 3072;
	setp.eq.s32 	%p4, %r58, 3072;
	mov.u32 	%r109, %r2;
	@%p4 bra 	$L__BB5_5;
	shr.u32 	%r60, %r3, 10;
	add.s32 	%r61, %r60, 1;
	and.b32  	%r4, %r61, 3;
	mov.b32 	%r108, 0;
	mov.u32 	%r63, s;
	mov.u32 	%r109, %r2;
$L__BB5_4:
	.pragma "nounroll";
	cvt.u64.u32 	%rd12, %r109;
	add.s64 	%rd13, %rd12, %rd3;
	shl.b64 	%rd14, %rd13, 2;
	add.s64 	%rd15, %rd1, %rd14;
	ld.global.nc.f32 	%f38, [%rd15];
	shl.b32 	%r62, %r109, 2;
	add.s32 	%r64, %r63, %r62;
	st.shared.f32 	[%r64], %f38;
	add.s32 	%r109, %r109, 1024;
	add.s32 	%r108, %r108, 1;
	setp.ne.s32 	%p5, %r108, %r4;
	@%p5 bra 	$L__BB5_4;
$L__BB5_5:
	setp.lt.u32 	%p6, %r3, 3072;
	@%p6 bra 	$L__BB5_8;
	mov.u32 	%r66, s;
$L__BB5_7:
	cvt.u64.u32 	%rd16, %r109;
	add.s64 	%rd17, %rd16, %rd3;
	shl.b64 	%rd18, %rd17, 2;
	add.s64 	%rd19, %rd1, %rd18;
	ld.global.nc.f32 	%f39, [%rd19];
	shl.b32 	%r65, %r109, 2;
	add.s32 	%r67, %r66, %r65;
	st.shared.f32 	[%r67], %f39;
	ld.global.nc.f32 	%f40, [%rd19+4096];
	st.shared.f32 	[%r67+4096], %f40;
	ld.global.nc.f32 	%f41, [%rd19+8192];
	st.shared.f32 	[%r67+8192], %f41;
	ld.global.nc.f32 	%f42, [%rd19+12288];
	st.shared.f32 	[%r67+12288], %f42;
	add.s32 	%r109, %r109, 4096;
	setp.lt.s32 	%p7, %r109, %r55;
	@%p7 bra 	$L__BB5_7;
$L__BB5_8:
	setp.ge.s32 	%p8, %r2, %r55;
	bar.sync 	0;
	mov.f32 	%f267, 0f00000000;
	@%p8 bra 	$L__BB5_21;
	not.b32 	%r68, %r2;
	add.s32 	%r69, %r55, %r68;
	shr.u32 	%r70, %r69, 10;
	add.s32 	%r12, %r70, 1;
	and.b32  	%r13, %r12, 15;
	setp.lt.u32 	%p9, %r69, 15360;
	mov.f32 	%f267, 0f00000000;
	mov.u32 	%r113, %r2;
	@%p9 bra 	$L__BB5_12;
	and.b32  	%r14, %r12, 8388592;
	mov.b32 	%r112, 0;
	mov.f32 	%f267, 0f00000000;
	mov.u32 	%r113, %r2;
$L__BB5_11:
	.pragma "nounroll";
	shl.b32 	%r72, %r113, 2;
	mov.u32 	%r73, s;
	add.s32 	%r74, %r73, %r72;
	ld.shared.f32 	%f47, [%r74];
	fma.rn.f32 	%f48, %f47, %f47, %f267;
	ld.shared.f32 	%f49, [%r74+4096];
	fma.rn.f32 	%f50, %f49, %f49, %f48;
	ld.shared.f32 	%f51, [%r74+8192];
	fma.rn.f32 	%f52, %f51, %f51, %f50;
	ld.shared.f32 	%f53, [%r74+12288];
	fma.rn.f32 	%f54, %f53, %f53, %f52;
	ld.shared.f32 	%f55, [%r74+16384];
	fma.rn.f32 	%f56, %f55, %f55, %f54;
	ld.shared.f32 	%f57, [%r74+20480];
	fma.rn.f32 	%f58, %f57, %f57, %f56;
	ld.shared.f32 	%f59, [%r74+24576];
	fma.rn.f32 	%f60, %f59, %f59, %f58;
	ld.shared.f32 	%f61, [%r74+28672];
	fma.rn.f32 	%f62, %f61, %f61, %f60;
	ld.shared.f32 	%f63, [%r74+32768];
	fma.rn.f32 	%f64, %f63, %f63, %f62;
	ld.shared.f32 	%f65, [%r74+36864];
	fma.rn.f32 	%f66, %f65, %f65, %f64;
	ld.shared.f32 	%f67, [%r74+40960];
	fma.rn.f32 	%f68, %f67, %f67, %f66;
	ld.shared.f32 	%f69, [%r74+45056];
	fma.rn.f32 	%f70, %f69, %f69, %f68;
	ld.shared.f32 	%f71, [%r74+49152];
	fma.rn.f32 	%f72, %f71, %f71, %f70;
	ld.shared.f32 	%f73, [%r74+53248];
	fma.rn.f32 	%f74, %f73, %f73, %f72;
	ld.shared.f32 	%f75, [%r74+57344];
	fma.rn.f32 	%f76, %f75, %f75, %f74;
	ld.shared.f32 	%f77, [%r74+61440];
	fma.rn.f32 	%f267, %f77, %f77, %f76;
	add.s32 	%r113, %r113, 16384;
	add.s32 	%r112, %r112, 16;
	setp.ne.s32 	%p10, %r112, %r14;
	@%p10 bra 	$L__BB5_11;
$L__BB5_12:
	setp.eq.s32 	%p11, %r13, 0;
	@%p11 bra 	$L__BB5_21;
	and.b32  	%r20, %r12, 7;
	setp.lt.u32 	%p12, %r13, 8;
	@%p12 bra 	$L__BB5_15;
	shl.b32 	%r75, %r113, 2;
	mov.u32 	%r76, s;
	add.s32 	%r77, %r76, %r75;
	ld.shared.f32 	%f79, [%r77];
	fma.rn.f32 	%f80, %f79, %f79, %f267;
	ld.shared.f32 	%f81, [%r77+4096];
	fma.rn.f32 	%f82, %f81, %f81, %f80;
	ld.shared.f32 	%f83, [%r77+8192];
	fma.rn.f32 	%f84, %f83, %f83, %f82;
	ld.shared.f32 	%f85, [%r77+12288];
	fma.rn.f32 	%f86, %f85, %f85, %f84;
	ld.shared.f32 	%f87, [%r77+16384];
	fma.rn.f32 	%f88, %f87, %f87, %f86;
	ld.shared.f32 	%f89, [%r77+20480];
	fma.rn.f32 	%f90, %f89, %f89, %f88;
	ld.shared.f32 	%f91, [%r77+24576];
	fma.rn.f32 	%f92, %f91, %f91, %f90;
	ld.shared.f32 	%f93, [%r77+28672];
	fma.rn.f32 	%f267, %f93, %f93, %f92;
	add.s32 	%r113, %r113, 8192;
$L__BB5_15:
	setp.eq.s32 	%p13, %r20, 0;
	@%p13 bra 	$L__BB5_21;
	and.b32  	%r23, %r12, 3;
	setp.lt.u32 	%p14, %r20, 4;
	@%p14 bra 	$L__BB5_18;
	shl.b32 	%r78, %r113, 2;
	mov.u32 	%r79, s;
	add.s32 	%r80, %r79, %r78;
	ld.shared.f32 	%f95, [%r80];
	fma.rn.f32 	%f96, %f95, %f95, %f267;
	ld.shared.f32 	%f97, [%r80+4096];
	fma.rn.f32 	%f98, %f97, %f97, %f96;
	ld.shared.f32 	%f99, [%r80+8192];
	fma.rn.f32 	%f100, %f99, %f99, %f98;
	ld.shared.f32 	%f101, [%r80+12288];
	fma.rn.f32 	%f267, %f101, %f101, %f100;
	add.s32 	%r113, %r113, 4096;
$L__BB5_18:
	setp.eq.s32 	%p15, %r23, 0;
	@%p15 bra 	$L__BB5_21;
	mov.b32 	%r117, 0;
	mov.u32 	%r83, s;
$L__BB5_20:
	.pragma "nounroll";
	shl.b32 	%r82, %r113, 2;
	add.s32 	%r84, %r83, %r82;
	ld.shared.f32 	%f102, [%r84];
	fma.rn.f32 	%f267, %f102, %f102, %f267;
	add.s32 	%r113, %r113, 1024;
	add.s32 	%r117, %r117, 1;
	setp.ne.s32 	%p16, %r117, %r23;
	@%p16 bra 	$L__BB5_20;
$L__BB5_21:
	shl.b32 	%r85, %r55, 2;
	mov.u32 	%r86, s;
	add.s32 	%r30, %r86, %r85;
	shl.b32 	%r87, %r2, 2;
	add.s32 	%r31, %r30, %r87;
	st.shared.f32 	[%r31], %f267;
	bar.sync 	0;
	setp.gt.u32 	%p17, %r2, 511;
	@%p17 bra 	$L__BB5_23;
	ld.shared.f32 	%f103, [%r31+2048];
	ld.shared.f32 	%f104, [%r31];
	add.f32 	%f105, %f103, %f104;
	st.shared.f32 	[%r31], %f105;
$L__BB5_23:
	bar.sync 	0;
	setp.gt.u32 	%p18, %r2, 255;
	@%p18 bra 	$L__BB5_25;
	ld.shared.f32 	%f106, [%r31+1024];
	ld.shared.f32 	%f107, [%r31];
	add.f32 	%f108, %f106, %f107;
	st.shared.f32 	[%r31], %f108;
$L__BB5_25:
	bar.sync 	0;
	setp.gt.u32 	%p19, %r2, 127;
	@%p19 bra 	$L__BB5_27;
	ld.shared.f32 	%f109, [%r31+512];
	ld.shared.f32 	%f110, [%r31];
	add.f32 	%f111, %f109, %f110;
	st.shared.f32 	[%r31], %f111;
$L__BB5_27:
	bar.sync 	0;
	setp.gt.u32 	%p20, %r2, 63;
	@%p20 bra 	$L__BB5_29;
	ld.shared.f32 	%f112, [%r31+256];
	ld.shared.f32 	%f113, [%r31];
	add.f32 	%f114, %f112, %f113;
	st.shared.f32 	[%r31], %f114;
$L__BB5_29:
	bar.sync 	0;
	setp.gt.u32 	%p22, %r2, 31;
	mov.pred 	%p42, 0;
	@%p22 bra 	$L__BB5_32;
	ld.volatile.shared.f32 	%f115, [%r31+128];
	ld.volatile.shared.f32 	%f116, [%r31];
	add.f32 	%f117, %f115, %f116;
	st.volatile.shared.f32 	[%r31], %f117;
	ld.volatile.shared.f32 	%f118, [%r31+64];
	ld.volatile.shared.f32 	%f119, [%r31];
	add.f32 	%f120, %f118, %f119;
	st.volatile.shared.f32 	[%r31], %f120;
	ld.volatile.shared.f32 	%f121, [%r31+32];
	ld.volatile.shared.f32 	%f122, [%r31];
	add.f32 	%f123, %f121, %f122;
	st.volatile.shared.f32 	[%r31], %f123;
	ld.volatile.shared.f32 	%f124, [%r31+16];
	ld.volatile.shared.f32 	%f125, [%r31];
	add.f32 	%f126, %f124, %f125;
	st.volatile.shared.f32 	[%r31], %f126;
	ld.volatile.shared.f32 	%f127, [%r31+8];
	ld.volatile.shared.f32 	%f128, [%r31];
	add.f32 	%f129, %f127, %f128;
	st.volatile.shared.f32 	[%r31], %f129;
	ld.volatile.shared.f32 	%f130, [%r31+4];
	ld.volatile.shared.f32 	%f131, [%r31];
	add.f32 	%f132, %f130, %f131;
	st.volatile.shared.f32 	[%r31], %f132;
	setp.ne.s32 	%p24, %r2, 0;
	@%p24 bra 	$L__BB5_32;
	ld.shared.f32 	%f133, [%r30];
	st.shared.f32 	[_ZZ25cosine_strategy6_templateILi1024EEvPKfS1_PfiiiE11final_normB], %f133;
	mov.pred 	%p42, -1;
$L__BB5_32:
	bar.sync 	0;
	setp.lt.s32 	%p26, %r53, 1;
	@%p26 bra 	$L__BB5_59;
	not.b32 	%r89, %r2;
	add.s32 	%r32, %r55, %r89;
	shr.u32 	%r90, %r32, 10;
	add.s32 	%r91, %r90, 1;
	and.b32  	%r33, %r91, 7;
	add.s32 	%r34, %r33, -1;
	and.b32  	%r35, %r91, 3;
	and.b32  	%r36, %r32, 3072;
	and.b32  	%r37, %r32, 1024;
	and.b32  	%r92, %r91, 8388600;
	neg.s32 	%r38, %r92;
	add.s32 	%r95, %r87, %r86;
	add.s32 	%r39, %r95, 16384;
	cvta.to.global.u64 	%rd4, %rd9;
	mov.b32 	%r118, 0;
	cvt.u64.u32 	%rd20, %r2;
	not.pred 	%p40, %p42;
$L__BB5_34:
	setp.ge.s32 	%p27, %r2, %r55;
	mul.lo.s32 	%r96, %r118, %r55;
	cvt.s64.s32 	%rd5, %r96;
	mov.f32 	%f282, 0f00000000;
	mov.f32 	%f283, %f282;
	@%p27 bra 	$L__BB5_46;
	setp.lt.u32 	%p28, %r32, 7168;
	mov.f32 	%f283, 0f00000000;
	mov.u32 	%r122, %r2;
	mov.f32 	%f282, %f283;
	@%p28 bra 	$L__BB5_38;
	add.s64 	%rd21, %rd20, %rd5;
	shl.b64 	%rd22, %rd21, 2;
	add.s64 	%rd23, %rd2, %rd22;
	add.s64 	%rd38, %rd23, 16384;
	mov.f32 	%f283, 0f00000000;
	mov.u32 	%r119, %r39;
	mov.u32 	%r120, %r38;
	mov.u32 	%r122, %r2;
$L__BB5_37:
	.pragma "nounroll";
	ld.global.nc.f32 	%f138, [%rd38+-16384];
	ld.shared.f32 	%f139, [%r119+-16384];
	fma.rn.f32 	%f140, %f138, %f139, %f282;
	fma.rn.f32 	%f141, %f138, %f138, %f283;
	ld.global.nc.f32 	%f142, [%rd38+-12288];
	ld.shared.f32 	%f143, [%r119+-12288];
	fma.rn.f32 	%f144, %f142, %f143, %f140;
	fma.rn.f32 	%f145, %f142, %f142, %f141;
	ld.global.nc.f32 	%f146, [%rd38+-8192];
	ld.shared.f32 	%f147, [%r119+-8192];
	fma.rn.f32 	%f148, %f146, %f147, %f144;
	fma.rn.f32 	%f149, %f146, %f146, %f145;
	ld.global.nc.f32 	%f150, [%rd38+-4096];
	ld.shared.f32 	%f151, [%r119+-4096];
	fma.rn.f32 	%f152, %f150, %f151, %f148;
	fma.rn.f32 	%f153, %f150, %f150, %f149;
	ld.global.nc.f32 	%f154, [%rd38];
	ld.shared.f32 	%f155, [%r119];
	fma.rn.f32 	%f156, %f154, %f155, %f152;
	fma.rn.f32 	%f157, %f154, %f154, %f153;
	ld.global.nc.f32 	%f158, [%rd38+4096];
	ld.shared.f32 	%f159, [%r119+4096];
	fma.rn.f32 	%f160, %f158, %f159, %f156;
	fma.rn.f32 	%f161, %f158, %f158, %f157;
	ld.global.nc.f32 	%f162, [%rd38+8192];
	ld.shared.f32 	%f163, [%r119+8192];
	fma.rn.f32 	%f164, %f162, %f163, %f160;
	fma.rn.f32 	%f165, %f162, %f162, %f161;
	ld.global.nc.f32 	%f166, [%rd38+12288];
	ld.shared.f32 	%f167, [%r119+12288];
	fma.rn.f32 	%f282, %f166, %f167, %f164;
	fma.rn.f32 	%f283, %f166, %f166, %f165;
	add.s32 	%r122, %r122, 8192;
	add.s32 	%r120, %r120, 8;
	add.s64 	%rd38, %rd38, 32768;
	add.s32 	%r119, %r119, 32768;
	setp.ne.s32 	%p29, %r120, 0;
	@%p29 bra 	$L__BB5_37;
$L__BB5_38:
	setp.eq.s32 	%p30, %r33, 0;
	@%p30 bra 	$L__BB5_46;
	setp.lt.u32 	%p31, %r34, 3;
	@%p31 bra 	$L__BB5_41;
	cvt.u64.u32 	%rd24, %r122;
	add.s64 	%rd25, %rd24, %rd5;
	shl.b64 	%rd26, %rd25, 2;
	add.s64 	%rd27, %rd2, %rd26;
	ld.global.nc.f32 	%f169, [%rd27];
	shl.b32 	%r97, %r122, 2;
	mov.u32 	%r98, s;
	add.s32 	%r99, %r98, %r97;
	ld.shared.f32 	%f170, [%r99];
	fma.rn.f32 	%f171, %f169, %f170, %f282;
	fma.rn.f32 	%f172, %f169, %f169, %f283;
	ld.global.nc.f32 	%f173, [%rd27+4096];
	ld.shared.f32 	%f174, [%r99+4096];
	fma.rn.f32 	%f175, %f173, %f174, %f171;
	fma.rn.f32 	%f176, %f173, %f173, %f172;
	ld.global.nc.f32 	%f177, [%rd27+8192];
	ld.shared.f32 	%f178, [%r99+8192];
	fma.rn.f32 	%f179, %f177, %f178, %f175;
	fma.rn.f32 	%f180, %f177, %f177, %f176;
	ld.global.nc.f32 	%f181, [%rd27+12288];
	ld.shared.f32 	%f182, [%r99+12288];
	fma.rn.f32 	%f282, %f181, %f182, %f179;
	fma.rn.f32 	%f283, %f181, %f181, %f180;
	add.s32 	%r122, %r122, 4096;
$L__BB5_41:
	setp.eq.s32 	%p32, %r35, 0;
	@%p32 bra 	$L__BB5_46;
	setp.eq.s32 	%p33, %r36, 0;
	@%p33 bra 	$L__BB5_44;
	cvt.u64.u32 	%rd28, %r122;
	add.s64 	%rd29, %rd28, %rd5;
	shl.b64 	%rd30, %rd29, 2;
	add.s64 	%rd31, %rd2, %rd30;
	ld.global.nc.f32 	%f184, [%rd31];
	shl.b32 	%r100, %r122, 2;
	mov.u32 	%r101, s;
	add.s32 	%r102, %r101, %r100;
	ld.shared.f32 	%f185, [%r102];
	fma.rn.f32 	%f186, %f184, %f185, %f282;
	fma.rn.f32 	%f187, %f184, %f184, %f283;
	ld.global.nc.f32 	%f188, [%rd31+4096];
	ld.shared.f32 	%f189, [%r102+4096];
	fma.rn.f32 	%f282, %f188, %f189, %f186;
	fma.rn.f32 	%f283, %f188, %f188, %f187;
	add.s32 	%r122, %r122, 2048;
$L__BB5_44:
	setp.ne.s32 	%p34, %r37, 0;
	@%p34 bra 	$L__BB5_46;
	cvt.u64.u32 	%rd32, %r122;
	add.s64 	%rd33, %rd32, %rd5;
	shl.b64 	%rd34, %rd33, 2;
	add.s64 	%rd35, %rd2, %rd34;
	ld.global.nc.f32 	%f190, [%rd35];
	shl.b32 	%r103, %r122, 2;
	mov.u32 	%r104, s;
	add.s32 	%r105, %r104, %r103;
	ld.shared.f32 	%f191, [%r105];
	fma.rn.f32 	%f282, %f190, %f191, %f282;
	fma.rn.f32 	%f283, %f190, %f190, %f283;
$L__BB5_46:
	setp.gt.u32 	%p35, %r2, 511;
	st.shared.f32 	[%r31], %f282;
	st.shared.f32 	[%r31+4096], %f283;
	bar.sync 	0;
	@%p35 bra 	$L__BB5_48;
	ld.shared.f32 	%f192, [%r31+2048];
	ld.shared.f32 	%f193, [%r31];
	add.f32 	%f194, %f192, %f193;
	st.shared.f32 	[%r31], %f194;
	ld.shared.f32 	%f195, [%r31+6144];
	ld.shared.f32 	%f196, [%r31+4096];
	add.f32 	%f197, %f195, %f196;
	st.shared.f32 	[%r31+4096], %f197;
$L__BB5_48:
	setp.gt.u32 	%p36, %r2, 255;
	bar.sync 	0;
	@%p36 bra 	$L__BB5_50;
	ld.shared.f32 	%f198, [%r31+1024];
	ld.shared.f32 	%f199, [%r31];
	add.f32 	%f200, %f198, %f199;
	st.shared.f32 	[%r31], %f200;
	ld.shared.f32 	%f201, [%r31+5120];
	ld.shared.f32 	%f202, [%r31+4096];
	add.f32 	%f203, %f201, %f202;
	st.shared.f32 	[%r31+4096], %f203;
$L__BB5_50:
	setp.gt.u32 	%p37, %r2, 127;
	bar.sync 	0;
	@%p37 bra 	$L__BB5_52;
	ld.shared.f32 	%f204, [%r31+512];
	ld.shared.f32 	%f205, [%r31];
	add.f32 	%f206, %f204, %f205;
	st.shared.f32 	[%r31], %f206;
	ld.shared.f32 	%f207, [%r31+4608];
	ld.shared.f32 	%f208, [%r31+4096];
	add.f32 	%f209, %f207, %f208;
	st.shared.f32 	[%r31+4096], %f209;
$L__BB5_52:
	setp.gt.u32 	%p38, %r2, 63;
	bar.sync 	0;
	@%p38 bra 	$L__BB5_54;
	ld.shared.f32 	%f210, [%r31+256];
	ld.shared.f32 	%f211, [%r31];
	add.f32 	%f212, %f210, %f211;
	st.shared.f32 	[%r31], %f212;
	ld.shared.f32 	%f213, [%r31+4352];
	ld.shared.f32 	%f214, [%r31+4096];
	add.f32 	%f215, %f213, %f214;
	st.shared.f32 	[%r31+4096], %f215;
$L__BB5_54:
	setp.gt.u32 	%p39, %r2, 31;
	bar.sync 	0;
	@%p39 bra 	$L__BB5_56;
	ld.volatile.shared.f32 	%f216, [%r31+128];
	ld.volatile.shared.f32 	%f217, [%r31];
	add.f32 	%f218, %f216, %f217;
	st.volatile.shared.f32 	[%r31], %f218;
	ld.volatile.shared.f32 	%f219, [%r31+4224];
	ld.volatile.shared.f32 	%f220, [%r31+4096];
	add.f32 	%f221, %f219, %f220;
	st.volatile.shared.f32 	[%r31+4096], %f221;
	ld.volatile.shared.f32 	%f222, [%r31+64];
	ld.volatile.shared.f32 	%f223, [%r31];
	add.f32 	%f224, %f222, %f223;
	st.volatile.shared.f32 	[%r31], %f224;
	ld.volatile.shared.f32 	%f225, [%r31+32];
	ld.volatile.shared.f32 	%f226, [%r31];
	add.f32 	%f227, %f225, %f226;
	st.volatile.shared.f32 	[%r31], %f227;
	ld.volatile.shared.f32 	%f228, [%r31+16];
	ld.volatile.shared.f32 	%f229, [%r31];
	add.f32 	%f230, %f228, %f229;
	st.volatile.shared.f32 	[%r31], %f230;
	ld.volatile.shared.f32 	%f231, [%r31+8];
	ld.volatile.shared.f32 	%f232, [%r31];
	add.f32 	%f233, %f231, %f232;
	st.volatile.shared.f32 	[%r31], %f233;
	ld.volatile.shared.f32 	%f234, [%r31+4];
	ld.volatile.shared.f32 	%f235, [%r31];
	add.f32 	%f236, %f234, %f235;
	st.volatile.shared.f32 	[%r31], %f236;
	ld.volatile.shared.f32 	%f237, [%r31+4160];
	ld.volatile.shared.f32 	%f238, [%r31+4096];
	add.f32 	%f239, %f237, %f238;
	st.volatile.shared.f32 	[%r31+4096], %f239;
	ld.volatile.shared.f32 	%f240, [%r31+4128];
	ld.volatile.shared.f32 	%f241, [%r31+4096];
	add.f32 	%f242, %f240, %f241;
	st.volatile.shared.f32 	[%r31+4096], %f242;
	ld.volatile.shared.f32 	%f243, [%r31+4112];
	ld.volatile.shared.f32 	%f244, [%r31+4096];
	add.f32 	%f245, %f243, %f244;
	st.volatile.shared.f32 	[%r31+4096], %f245;
	ld.volatile.shared.f32 	%f246, [%r31+4104];
	ld.volatile.shared.f32 	%f247, [%r31+4096];
	add.f32 	%f248, %f246, %f247;
	st.volatile.shared.f32 	[%r31+4096], %f248;
	ld.volatile.shared.f32 	%f249, [%r31+4100];
	ld.volatile.shared.f32 	%f250, [%r31+4096];
	add.f32 	%f251, %f249, %f250;
	st.volatile.shared.f32 	[%r31+4096], %f251;
$L__BB5_56:
	@%p40 bra 	$L__BB5_58;
	ld.shared.f32 	%f252, [%r30+4096];
	sqrt.rn.f32 	%f253, %f252;
	ld.shared.f32 	%f254, [_ZZ25cosine_strategy6_templateILi1024EEvPKfS1_PfiiiE11final_normB];
	sqrt.rn.f32 	%f255, %f254;
	fma.rn.f32 	%f256, %f253, %f255, 0f2B8CBCCC;
	ld.shared.f32 	%f257, [%r30];
	div.rn.f32 	%f258, %f257, %f256;
	mad.lo.s32 	%r106, %r118, %r54, %r1;
	mul.wide.s32 	%rd36, %r106, 4;
	add.s64 	%rd37, %rd4, %rd36;
	st.global.f32 	[%rd37], %f258;
$L__BB5_58:
	bar.sync 	0;
	add.s32 	%r118, %r118, 1;
	setp.ne.s32 	%p41, %r118, %r53;
	@%p41 bra 	$L__BB5_34;
$L__BB5_59:
	ret;

}


// ===== COMPILED SASS (sm_100) =====

	.target	sm_100

	.elftype	@"ET_EXEC"


//--------------------- .note.nv.tkinfo           --------------------------
	.section	.note.nv.tkinfo,"",@"SHT_NOTE"
	.sectionflags	@"SHF_NOTE_NV_TKINFO"
	.tkinfo
        /*0018*/ 	.word	0x00000002
        /*0030*/ 	.string	""
        /*0030*/ 	.string	"ptxas"
        /*0030*/ 	.string	"Cuda compilation tools, release 13.0, V13.0.88"
        /*0030*/ 	.string	"Build cuda_13.0.r13.0/compiler.36424714_0"
        /*0030*/ 	.string	"-arch sm_100 -m 64 "



//--------------------- .note.nv.cuinfo           --------------------------
	.section	.note.nv.cuinfo,"",@"SHT_NOTE"
	.sectionflags	@"SHF_NOTE_NV_CUINFO"
        /*0018*/ 	.short	0x0002
        /*001a*/ 	.short	0x0064
        /*001c*/ 	.short	0x0082
	.zero		2


//--------------------- .nv.info                  --------------------------
	.section	.nv.info,"",@"SHT_CUDA_INFO"
	.align	4


	//----- nvinfo : EIATTR_REGCOUNT
	.align		4
        /*0000*/ 	.byte	0x04, 0x2f
        /*0002*/ 	.short	(.L_1 - .L_0)
	.align		4
.L_0:
        /*0004*/ 	.word	index@(_Z25cosine_strategy6_templateILi32EEvPKfS1_Pfiii)
        /*0008*/ 	.word	0x00000020


	//----- nvinfo : EIATTR_FRAME_SIZE
	.align		4
.L_1:
        /*000c*/ 	.byte	0x04, 0x11
        /*000e*/ 	.short	(.L_3 - .L_2)
	.align		4
.L_2:
        /*0010*/ 	.word	index@($__internal_11_$__cuda_sm3x_div_rn_noftz_f32_slowpath)
        /*0014*/ 	.word	0x00000000


	//----- nvinfo : EIATTR_FRAME_SIZE
	.align		4
.L_3:
        /*0018*/ 	.byte	0x04, 0x11
        /*001a*/ 	.short	(.L_5 - .L_4)
	.align		4
.L_4:
        /*001c*/ 	.word	index@($__internal_10_$__cuda_sm20_sqrt_rn_f32_slowpath)
        /*0020*/ 	.word	0x00000000


	//----- nvinfo : EIATTR_FRAME_SIZE
	.align		4
.L_5:
        /*0024*/ 	.byte	0x04, 0x11
        /*0026*/ 	.short	(.L_7 - .L_6)
	.align		4
.L_6:
        /*0028*/ 	.word	index@(_Z25cosine_strategy6_templateILi32EEvPKfS1_Pfiii)
        /*002c*/ 	.word	0x00000000


	//----- nvinfo : EIATTR_REGCOUNT
	.align		4
.L_7:
        /*0030*/ 	.byte	0x04, 0x2f
        /*0032*/ 	.short	(.L_9 - .L_8)
	.align		4
.L_8:
        /*0034*/ 	.word	index@(_Z25cosine_strategy6_templateILi64EEvPKfS1_Pfiii)
        /*0038*/ 	.word	0x00000020


	//----- nvinfo : EIATTR_FRAME_SIZE
	.align		4
.L_9:
        /*003c*/ 	.byte	0x04, 0x11
        /*003e*/ 	.short	(.L_11 - .L_10)
	.align		4
.L_10:
        /*0040*/ 	.word	index@($__internal_9_$__cuda_sm3x_div_rn_noftz_f32_slowpath)
        /*0044*/ 	.word	0x00000000


	//----- nvinfo : EIATTR_FRAME_SIZE
	.align		4
.L_11:
        /*0048*/ 	.byte	0x04, 0x11
        /*004a*/ 	.short	(.L_13 - .L_12)
	.align		4
.L_12:
        /*004c*/ 	.word	index@($__internal_8_$__cuda_sm20_sqrt_rn_f32_slowpath)
        /*0050*/ 	.word	0x00000000


	//----- nvinfo : EIATTR_FRAME_SIZE
	.align		4
.L_13:
        /*0054*/ 	.byte	0x04, 0x11
        /*0056*/ 	.short	(.L_15 - .L_14)
	.align		4
.L_14:
        /*0058*/ 	.word	index@(_Z25cosine_strategy6_templateILi64EEvPKfS1_Pfiii)
        /*005c*/ 	.word	0x00000000


	//----- nvinfo : EIATTR_REGCOUNT
	.align		4
.L_15:
        /*0060*/ 	.byte	0x04, 0x2f
        /*0062*/ 	.short	(.L_17 - .L_16)
	.align		4
.L_16:
        /*0064*/ 	.word	index@(_Z25cosine_strategy6_templateILi128EEvPKfS1_Pfiii)
        /*0068*/ 	.word	0x00000020


	//----- nvinfo : EIATTR_FRAME_SIZE
	.align		4
.L_17:
        /*006c*/ 	.byte	0x04, 0x11
        /*006e*/ 	.short	(.L_19 - .L_18)
	.align		4
.L_18:
        /*0070*/ 	.word	index@($__internal_7_$__cuda_sm3x_div_rn_noftz_f32_slowpath)
        /*0074*/ 	.word	0x00000000


	//----- nvinfo : EIATTR_FRAME_SIZE
	.align		4
.L_19:
        /*0078*/ 	.byte	0x04, 0x11
        /*007a*/ 	.short	(.L_21 - .L_20)
	.align		4
.L_20:
        /*007c*/ 	.word	index@($__internal_6_$__cuda_sm20_sqrt_rn_f32_slowpath)
        /*0080*/ 	.word	0x00000000


	//----- nvinfo : EIATTR_FRAME_SIZE
	.align		4
.L_21:
        /*0084*/ 	.byte	0x04, 0x11
        /*0086*/ 	.short	(.L_23 - .L_22)
	.align		4
.L_22:
        /*0088*/ 	.word	index@(_Z25cosine_strategy6_templateILi128EEvPKfS1_Pfiii)
        /*008c*/ 	.word	0x00000000


	//----- nvinfo : EIATTR_REGCOUNT
	.align		4
.L_23:
        /*0090*/ 	.byte	0x04, 0x2f
        /*0092*/ 	.short	(.L_25 - .L_24)
	.align		4
.L_24:
        /*0094*/ 	.word	index@(_Z25cosine_strategy6_templateILi256EEvPKfS1_Pfiii)
        /*0098*/ 	.word	0x00000020


	//----- nvinfo : EIATTR_FRAME_SIZE
	.align		4
.L_25:
        /*009c*/ 	.byte	0x04, 0x11
        /*009e*/ 	.short	(.L_27 - .L_26)
	.align		4
.L_26:
        /*00a0*/ 	.word	index@($__internal_5_$__cuda_sm3x_div_rn_noftz_f32_slowpath)
        /*00a4*/ 	.word	0x00000000


	//----- nvinfo : EIATTR_FRAME_SIZE
	.align		4
.L_27:
        /*00a8*/ 	.byte	0x04, 0x11
        /*00aa*/ 	.short	(.L_29 - .L_28)
	.align		4
.L_28:
        /*00ac*/ 	.word	index@($__internal_4_$__cuda_sm20_sqrt_rn_f32_slowpath)
        /*00b0*/ 	.word	0x00000000


	//----- nvinfo : EIATTR_FRAME_SIZE
	.align		4
.L_29:
        /*00b4*/ 	.byte	0x04, 0x11
        /*00b6*/ 	.short	(.L_31 - .L_30)
	.align		4
.L_30:
        /*00b8*/ 	.word	index@(_Z25cosine_strategy6_templateILi256EEvPKfS1_Pfiii)
        /*00bc*/ 	.word	0x00000000


	//----- nvinfo : EIATTR_REGCOUNT
	.align		4
.L_31:
        /*00c0*/ 	.byte	0x04, 0x2f
        /*00c2*/ 	.short	(.L_33 - .L_32)
	.align		4
.L_32:
        /*00c4*/ 	.word	index@(_Z25cosine_strategy6_templateILi512EEvPKfS1_Pfiii)
        /*00c8*/ 	.word	0x00000020


	//----- nvinfo : EIATTR_FRAME_SIZE
	.align		4
.L_33:
        /*00cc*/ 	.byte	0x04, 0x11
        /*00ce*/ 	.short	(.L_35 - .L_34)
	.align		4
.L_34:
        /*00d0*/ 	.word	index@($__internal_3_$__cuda_sm3x_div_rn_noftz_f32_slowpath)
        /*00d4*/ 	.word	0x00000000


	//----- nvinfo : EIATTR_FRAME_SIZE
	.align		4
.L_35:
        /*00d8*/ 	.byte	0x04, 0x11
        /*00da*/ 	.short	(.L_37 - .L_36)
	.align		4
.L_36:
        /*00dc*/ 	.word	index@($__internal_2_$__cuda_sm20_sqrt_rn_f32_slowpath)
        /*00e0*/ 	.word	0x00000000


	//----- nvinfo : EIATTR_FRAME_SIZE
	.align		4
.L_37:
        /*00e4*/ 	.byte	0x04, 0x11
        /*00e6*/ 	.short	(.L_39 - .L_38)
	.align		4
.L_38:
        /*00e8*/ 	.word	index@(_Z25cosine_strategy6_templateILi512EEvPKfS1_Pfiii)
        /*00ec*/ 	.word	0x00000000


	//----- nvinfo : EIATTR_REGCOUNT
	.align		4
.L_39:
        /*00f0*/ 	.byte	0x04, 0x2f
        /*00f2*/ 	.short	(.L_41 - .L_40)
	.align		4
.L_40:
        /*00f4*/ 	.word	index@(_Z25cosine_strategy6_templateILi1024EEvPKfS1_Pfiii)
        /*00f8*/ 	.word	0x00000020


	//----- nvinfo : EIATTR_FRAME_SIZE
	.align		4
.L_41:
        /*00fc*/ 	.byte	0x04, 0x11
        /*00fe*/ 	.short	(.L_43 - .L_42)
	.align		4
.L_42:
        /*0100*/ 	.word	index@($__internal_1_$__cuda_sm3x_div_rn_noftz_f32_slowpath)
        /*0104*/ 	.word	0x00000000


	//----- nvinfo : EIATTR_FRAME_SIZE
	.align		4
.L_43:
        /*0108*/ 	.byte	0x04, 0x11
        /*010a*/ 	.short	(.L_45 - .L_44)
	.align		4
.L_44:
        /*010c*/ 	.word	index@($__internal_0_$__cuda_sm20_sqrt_rn_f32_slowpath)
        /*0110*/ 	.word	0x00000000


	//----- nvinfo : EIATTR_FRAME_SIZE
	.align		4
.L_45:
        /*0114*/ 	.byte	0x04, 0x11
        /*0116*/ 	.short	(.L_47 - .L_46)
	.align		4
.L_46:
        /*0118*/ 	.word	index@(_Z25cosine_strategy6_templateILi1024EEvPKfS1_Pfiii)
        /*011c*/ 	.word	0x00000000


	//----- nvinfo : EIATTR_MIN_STACK_SIZE
	.align		4
.L_47:
        /*0120*/ 	.byte	0x04, 0x12
        /*0122*/ 	.short	(.L_49 - .L_48)
	.align		4
.L_48:
        /*0124*/ 	.word	index@(_Z25cosine_strategy6_templateILi1024EEvPKfS1_Pfiii)
        /*0128*/ 	.word	0x00000000


	//----- nvinfo : EIATTR_MIN_STACK_SIZE
	.align		4
.L_49:
        /*012c*/ 	.byte	0x04, 0x12
        /*012e*/ 	.short	(.L_51 - .L_50)
	.align		4
.L_50:
        /*0130*/ 	.word	index@(_Z25cosine_strategy6_templateILi512EEvPKfS1_Pfiii)
        /*0134*/ 	.word	0x00000000


	//----- nvinfo : EIATTR_MIN_STACK_SIZE
	.align		4
.L_51:
        /*0138*/ 	.byte	0x04, 0x12
        /*013a*/ 	.short	(.L_53 - .L_52)
	.align		4
.L_52:
        /*013c*/ 	.word	index@(_Z25cosine_strategy6_templateILi256EEvPKfS1_Pfiii)
        /*0140*/ 	.word	0x00000000


	//----- nvinfo : EIATTR_MIN_STACK_SIZE
	.align		4
.L_53:
        /*0144*/ 	.byte	0x04, 0x12
        /*0146*/ 	.short	(.L_55 - .L_54)
	.align		4
.L_54:
        /*0148*/ 	.word	index@(_Z25cosine_strategy6_templateILi128EEvPKfS1_Pfiii)
        /*014c*/ 	.word	0x00000000


	//----- nvinfo : EIATTR_MIN_STACK_SIZE
	.align		4
.L_55:
        /*0150*/ 	.byte	0x04, 0x12
        /*0152*/ 	.short	(.L_57 - .L_56)
	.align		4
.L_56:
        /*0154*/ 	.word	index@(_Z25cosine_strategy6_templateILi64EEvPKfS1_Pfiii)
        /*0158*/ 	.word	0x00000000


	//----- nvinfo : EIATTR_MIN_STACK_SIZE
	.align		4
.L_57:
        /*015c*/ 	.byte	0x04, 0x12
        /*015e*/ 	.short	(.L_59 - .L_58)
	.align		4
.L_58:
        /*0160*/ 	.word	index@(_Z25cosine_strategy6_templateILi32EEvPKfS1_Pfiii)
        /*0164*/ 	.word	0x00000000
.L_59:


//--------------------- .nv.compat                --------------------------
	.section	.nv.compat,"",@"SHT_CUDA_COMPAT_INFO"
	.align	4
        /*0000*/ 	.byte	0x02, 0x09, 0x00, 0x00, 0x02, 0x02, 0x01, 0x00, 0x02, 0x05, 0x05, 0x00, 0x03, 0x07, 0x01, 0x01
        /*0010*/ 	.byte	0x02, 0x03, 0x00, 0x00, 0x02, 0x06, 0x01, 0x00, 0x04, 0x0b, 0x08, 0x00, 0x01, 0x00, 0x00, 0x00
        /*0020*/ 	.byte	0x00, 0x00, 0x00, 0x00


//--------------------- .nv.info._Z25cosine_strategy6_templateILi1024EEvPKfS1_Pfiii --------------------------
	.section	.nv.info._Z25cosine_strategy6_templateILi1024EEvPKfS1_Pfiii,"",@"SHT_CUDA_INFO"
	.sectionflags	@""
	.align	4


	//----- nvinfo : EIATTR_CUDA_API_VERSION
	.align		4
        /*0000*/ 	.byte	0x04, 0x37
        /*0002*/ 	.short	(.L_61 - .L_60)
.L_60:
        /*0004*/ 	.word	0x00000082


	//----- nvinfo : EIATTR_KPARAM_INFO
	.align		4
.L_61:
        /*0008*/ 	.byte	0x04, 0x17
        /*000a*/ 	.short	(.L_63 - .L_62)
.L_62:
        /*000c*/ 	.word	0x00000000
        /*0010*/ 	.short	0x0005
        /*0012*/ 	.short	0x0020
        /*0014*/ 	.byte	0x00, 0xf0, 0x11, 0x00


	//----- nvinfo : EIATTR_KPARAM_INFO
	.align		4
.L_63:
        /*0018*/ 	.byte	0x04, 0x17
        /*001a*/ 	.short	(.L_65 - .L_64)
.L_64:
        /*001c*/ 	.word	0x00000000
        /*0020*/ 	.short	0x0004
        /*0022*/ 	.short	0x001c
        /*0024*/ 	.byte	0x00, 0xf0, 0x11, 0x00


	//----- nvinfo : EIATTR_KPARAM_INFO
	.align		4
.L_65:
        /*0028*/ 	.byte	0x04, 0x17
        /*002a*/ 	.short	(.L_67 - .L_66)
.L_66:
        /*002c*/ 	.word	0x00000000
        /*0030*/ 	.short	0x0003
        /*0032*/ 	.short	0x0018
        /*0034*/ 	.byte	0x00, 0xf0, 0x11, 0x00


	//----- nvinfo : EIATTR_KPARAM_INFO
	.align		4
.L_67:
        /*0038*/ 	.byte	0x04, 0x17
        /*003a*/ 	.short	(.L_69 - .L_68)
.L_68:
        /*003c*/ 	.word	0x00000000
        /*0040*/ 	.short	0x0002
        /*0042*/ 	.short	0x0010
        /*0044*/ 	.byte	0x00, 0xf5, 0x21, 0x00


	//----- nvinfo : EIATTR_KPARAM_INFO
	.align		4
.L_69:
        /*0048*/ 	.byte	0x04, 0x17
        /*004a*/ 	.short	(.L_71 - .L_70)
.L_70:
        /*004c*/ 	.word	0x00000000
        /*0050*/ 	.short	0x0001
        /*0052*/ 	.short	0x0008
        /*0054*/ 	.byte	0x00, 0xf5, 0x21, 0x00


	//----- nvinfo : EIATTR_KPARAM_INFO
	.align		4
.L_71:
        /*0058*/ 	.byte	0x04, 0x17
        /*005a*/ 	.short	(.L_73 - .L_72)
.L_72:
        /*005c*/ 	.word	0x00000000
        /*0060*/ 	.short	0x0000
        /*0062*/ 	.short	0x0000
        /*0064*/ 	.byte	0x00, 0xf5, 0x21, 0x00


	//----- nvinfo : EIATTR_SPARSE_MMA_MASK
	.align		4
.L_73:
        /*0068*/ 	.byte	0x03, 0x50
        /*006a*/ 	.short	0x0000


	//----- nvinfo : EIATTR_MAXREG_COUNT
	.align		4
        /*006c*/ 	.byte	0x03, 0x1b
        /*006e*/ 	.short	0x00ff


	//----- nvinfo : EIATTR_NUM_BARRIERS
	.align		4
        /*0070*/ 	.byte	0x02, 0x4c
        /*0072*/ 	.byte	0x01
	.zero		1


	//----- nvinfo : EIATTR_MERCURY_ISA_VERSION
	.align		4
        /*0074*/ 	.byte	0x03, 0x5f
        /*0076*/ 	.short	0x0101


	//----- nvinfo : EIATTR_VRC_CTA_INIT_COUNT
	.align		4
        /*0078*/ 	.byte	0x02, 0x4a
	.zero		1
	.zero		1


	//----- nvinfo : EIATTR_EXIT_INSTR_OFFSETS
	.align		4
        /*007c*/ 	.byte	0x04, 0x1c
        /*007e*/ 	.short	(.L_75 - .L_74)


	//   ....[0]....
.L_74:
        /*0080*/ 	.word	0x00000040


	//   ....[1]....
        /*0084*/ 	.word	0x00001630


	//   ....[2]....
        /*0088*/ 	.word	0x00002910


	//----- nvinfo : EIATTR_CRS_STACK_SIZE
	.align		4
.L_75:
        /*008c*/ 	.byte	0x04, 0x1e
        /*008e*/ 	.short	(.L_77 - .L_76)
.L_76:
        /*0090*/ 	.word	0x00000000


	//----- nvinfo : EIATTR_CBANK_PARAM_SIZE
	.align		4
.L_77:
        /*0094*/ 	.byte	0x03, 0x19
        /*0096*/ 	.short	0x0024


	//----- nvinfo : EIATTR_PARAM_CBANK
	.align		4
        /*0098*/ 	.byte	0x04, 0x0a
        /*009a*/ 	.short	(.L_79 - .L_78)
	.align		4
.L_78:
        /*009c*/ 	.word	index@(.nv.constant0._Z25cosine_strategy6_templateILi1024EEvPKfS1_Pfiii)
        /*00a0*/ 	.short	0x0380
        /*00a2*/ 	.short	0x0024


	//----- nvinfo : EIATTR_SW_WAR
	.align		4
.L_79:
        /*00a4*/ 	.byte	0x04, 0x36
        /*00a6*/ 	.short	(.L_81 - .L_80)
.L_80:
        /*00a8*/ 	.word	0x00000008
.L_81:


//--------------------- .nv.info._Z25cosine_strategy6_templateILi512EEvPKfS1_Pfiii --------------------------
	.section	.nv.info._Z25cosine_strategy6_templateILi512EEvPKfS1_Pfiii,"",@"SHT_CUDA_INFO"
	.sectionflags	@""
	.align	4


	//----- nvinfo : EIATTR_CUDA_API_VERSION
	.align		4
        /*0000*/ 	.byte	0x04, 0x37
        /*0002*/ 	.short	(.L_83 - .L_82)
.L_82:
        /*0004*/ 	.word	0x00000082


	//----- nvinfo : EIATTR_KPARAM_INFO
	.align		4
.L_83:
        /*0008*/ 	.byte	0x04, 0x17
        /*000a*/ 	.short	(.L_85 - .L_84)
.L_84:
        /*000c*/ 	.word	0x00000000
        /*0010*/ 	.short	0x0005
        /*0012*/ 	.short	0x0020
        /*0014*/ 	.byte	0x00, 0xf0, 0x11, 0x00


	//----- nvinfo : EIATTR_KPARAM_INFO
	.align		4
.L_85:
        /*0018*/ 	.byte	0x04, 0x17
        /*001a*/ 	.short	(.L_87 - .L_86)
.L_86:
        /*001c*/ 	.word	0x00000000
        /*0020*/ 	.short	0x0004
        /*0022*/ 	.short	0x001c
        /*0024*/ 	.byte	0x00, 0xf0, 0x11, 0x00


	//----- nvinfo : EIATTR_KPARAM_INFO
	.align		4
.L_87:
        /*0028*/ 	.byte	0x04, 0x17
        /*002a*/ 	.short	(.L_89 - .L_88)
.L_88:
        /*002c*/ 	.word	0x00000000
        /*0030*/ 	.short	0x0003
        /*0032*/ 	.short	0x0018
        /*0034*/ 	.byte	0x00, 0xf0, 0x11, 0x00


	//----- nvinfo : EIATTR_KPARAM_INFO
	.align		4
.L_89:
        /*0038*/ 	.byte	0x04, 0x17
        /*003a*/ 	.short	(.L_91 - .L_90)
.L_90:
        /*003c*/ 	.word	0x00000000
        /*0040*/ 	.short	0x0002
        /*0042*/ 	.short	0x0010
        /*0044*/ 	.byte	0x00, 0xf5, 0x21, 0x00


	//----- nvinfo : EIATTR_KPARAM_INFO
	.align		4
.L_91:
        /*0048*/ 	.byte	0x04, 0x17
        /*004a*/ 	.short	(.L_93 - .L_92)
.L_92:
        /*004c*/ 	.word	0x00000000
        /*0050*/ 	.short	0x0001
        /*0052*/ 	.short	0x0008
        /*0054*/ 	.byte	0x00, 0xf5, 0x21, 0x00


	//----- nvinfo : EIATTR_KPARAM_INFO
	.align		4
.L_93:
        /*0058*/ 	.byte	0x04, 0x17
        /*005a*/ 	.short	(.L_95 - .L_94)
.L_94:
        /*005c*/ 	.word	0x00000000
        /*0060*/ 	.short	0x0000
        /*0062*/ 	.short	0x0000
        /*0064*/ 	.byte	0x00, 0xf5, 0x21, 0x00


	//----- nvinfo : EIATTR_SPARSE_MMA_MASK
	.align		4
.L_95:
        /*0068*/ 	.byte	0x03, 0x50
        /*006a*/ 	.short	0x0000


	//----- nvinfo : EIATTR_MAXREG_COUNT
	.align		4
        /*006c*/ 	.byte	0x03, 0x1b
        /*006e*/ 	.short	0x00ff


	//----- nvinfo : EIATTR_NUM_BARRIERS
	.align		4
        /*0070*/ 	.byte	0x02, 0x4c
        /*0072*/ 	.byte	0x01
	.zero		1


	//----- nvinfo : EIATTR_MERCURY_ISA_VERSION
	.align		4
        /*0074*/ 	.byte	0x03, 0x5f
        /*0076*/ 	.short	0x0101


	//----- nvinfo : EIATTR_VRC_CTA_INIT_COUNT
	.align		4
        /*0078*/ 	.byte	0x02, 0x4a
	.zero		1
	.zero		1


	//----- nvinfo : EIATTR_EXIT_INSTR_OFFSETS
	.align		4
        /*007c*/ 	.byte	0x04, 0x1c
        /*007e*/ 	.short	(.L_97 - .L_96)


	//   ....[0]....
.L_96:
        /*0080*/ 	.word	0x00000040


	//   ....[1]....
        /*0084*/ 	.word	0x000015d0


	//   ....[2]....
        /*0088*/ 	.word	0x00002810


	//----- nvinfo : EIATTR_CRS_STACK_SIZE
	.align		4
.L_97:
        /*008c*/ 	.byte	0x04, 0x1e
        /*008e*/ 	.short	(.L_99 - .L_98)
.L_98:
        /*0090*/ 	.word	0x00000000


	//----- nvinfo : EIATTR_CBANK_PARAM_SIZE
	.align		4
.L_99:
        /*0094*/ 	.byte	0x03, 0x19
        /*0096*/ 	.short	0x0024


	//----- nvinfo : EIATTR_PARAM_CBANK
	.align		4
        /*0098*/ 	.byte	0x04, 0x0a
        /*009a*/ 	.short	(.L_101 - .L_100)
	.align		4
.L_100:
        /*009c*/ 	.word	index@(.nv.constant0._Z25cosine_strategy6_templateILi512EEvPKfS1_Pfiii)
        /*00a0*/ 	.short	0x0380
        /*00a2*/ 	.short	0x0024


	//----- nvinfo : EIATTR_SW_WAR
	.align		4
.L_101:
        /*00a4*/ 	.byte	0x04, 0x36
        /*00a6*/ 	.short	(.L_103 - .L_102)
.L_102:
        /*00a8*/ 	.word	0x00000008
.L_103:


//--------------------- .nv.info._Z25cosine_strategy6_templateILi256EEvPKfS1_Pfiii --------------------------
	.section	.nv.info._Z25cosine_strategy6_templateILi256EEvPKfS1_Pfiii,"",@"SHT_CUDA_INFO"
	.sectionflags	@""
	.align	4


	//----- nvinfo : EIATTR_CUDA_API_VERSION
	.align		4
        /*0000*/ 	.byte	0x04, 0x37
        /*0002*/ 	.short	(.L_105 - .L_104)
.L_104:
        /*0004*/ 	.word	0x00000082


	//----- nvinfo : EIATTR_KPARAM_INFO
	.align		4
.L_105:
        /*0008*/ 	.byte	0x04, 0x17
        /*000a*/ 	.short	(.L_107 - .L_106)
.L_106:
        /*000c*/ 	.word	0x00000000
        /*0010*/ 	.short	0x0005
        /*0012*/ 	.short	0x0020
        /*0014*/ 	.byte	0x00, 0xf0, 0x11, 0x00


	//----- nvinfo : EIATTR_KPARAM_INFO
	.align		4
.L_107:
        /*0018*/ 	.byte	0x04, 0x17
        /*001a*/ 	.short	(.L_109 - .L_108)
.L_108:
        /*001c*/ 	.word	0x00000000
        /*0020*/ 	.short	0x0004
        /*0022*/ 	.short	0x001c
        /*0024*/ 	.byte	0x00, 0xf0, 0x11, 0x00


	//----- nvinfo : EIATTR_KPARAM_INFO
	.align		4
.L_109:
        /*0028*/ 	.byte	0x04, 0x17
        /*002a*/ 	.short	(.L_111 - .L_110)
.L_110:
        /*002c*/ 	.word	0x00000000
        /*0030*/ 	.short	0x0003
        /*0032*/ 	.short	0x0018
        /*0034*/ 	.byte	0x00, 0xf0, 0x11, 0x00


	//----- nvinfo : EIATTR_KPARAM_INFO
	.align		4
.L_111:
        /*0038*/ 	.byte	0x04, 0x17
        /*003a*/ 	.short	(.L_113 - .L_112)
.L_112:
        /*003c*/ 	.word	0x00000000
        /*0040*/ 	.short	0x0002
        /*0042*/ 	.short	0x0010
        /*0044*/ 	.byte	0x00, 0xf5, 0x21, 0x00


	//----- nvinfo : EIATTR_KPARAM_INFO
	.align		4
.L_113:
        /*0048*/ 	.byte	0x04, 0x17
        /*004a*/ 	.short	(.L_115 - .L_114)
.L_114:
        /*004c*/ 	.word	0x00000000
        /*0050*/ 	.short	0x0001
        /*0052*/ 	.short	0x0008
        /*0054*/ 	.byte	0x00, 0xf5, 0x21, 0x00


	//----- nvinfo : EIATTR_KPARAM_INFO
	.align		4
.L_115:
        /*0058*/ 	.byte	0x04, 0x17
        /*005a*/ 	.short	(.L_117 - .L_116)
.L_116:
        /*005c*/ 	.word	0x00000000
        /*0060*/ 	.short	0x0000
        /*0062*/ 	.short	0x0000
        /*0064*/ 	.byte	0x00, 0xf5, 0x21, 0x00


	//----- nvinfo : EIATTR_SPARSE_MMA_MASK
	.align		4
.L_117:
        /*0068*/ 	.byte	0x03, 0x50
        /*006a*/ 	.short	0x0000


	//----- nvinfo : EIATTR_MAXREG_COUNT
	.align		4
        /*006c*/ 	.byte	0x03, 0x1b
        /*006e*/ 	.short	0x00ff


	//----- nvinfo : EIATTR_NUM_BARRIERS
	.align		4
        /*0070*/ 	.byte	0x02, 0x4c
        /*0072*/ 	.byte	0x01
	.zero		1


	//----- nvinfo : EIATTR_MERCURY_ISA_VERSION
	.align		4
        /*0074*/ 	.byte	0x03, 0x5f
        /*0076*/ 	.short	0x0101


	//----- nvinfo : EIATTR_VRC_CTA_INIT_COUNT
	.align		4
        /*0078*/ 	.byte	0x02, 0x4a
	.zero		1
	.zero		1


	//----- nvinfo : EIATTR_EXIT_INSTR_OFFSETS
	.align		4
        /*007c*/ 	.byte	0x04, 0x1c
        /*007e*/ 	.short	(.L_119 - .L_118)


	//   ....[0]....
.L_118:
        /*0080*/ 	.word	0x00000040


	//   ....[1]....
        /*0084*/ 	.word	0x00001570


	//   ....[2]....
        /*0088*/ 	.word	0x00002710


	//----- nvinfo : EIATTR_CRS_STACK_SIZE
	.align		4
.L_119:
        /*008c*/ 	.byte	0x04, 0x1e
        /*008e*/ 	.short	(.L_121 - .L_120)
.L_120:
        /*0090*/ 	.word	0x00000000


	//----- nvinfo : EIATTR_CBANK_PARAM_SIZE
	.align		4
.L_121:
        /*0094*/ 	.byte	0x03, 0x19
        /*0096*/ 	.short	0x0024


	//----- nvinfo : EIATTR_PARAM_CBANK
	.align		4
        /*0098*/ 	.byte	0x04, 0x0a
        /*009a*/ 	.short	(.L_123 - .L_122)
	.align		4
.L_122:
        /*009c*/ 	.word	index@(.nv.constant0._Z25cosine_strategy6_templateILi256EEvPKfS1_Pfiii)
        /*00a0*/ 	.short	0x0380
        /*00a2*/ 	.short	0x0024


	//----- nvinfo : EIATTR_SW_WAR
	.align		4
.L_123:
        /*00a4*/ 	.byte	0x04, 0x36
        /*00a6*/ 	.short	(.L_125 - .L_124)
.L_124:
        /*00a8*/ 	.word	0x00000008
.L_125:


//--------------------- .nv.info._Z25cosine_strategy6_templateILi128EEvPKfS1_Pfiii --------------------------
	.section	.nv.info._Z25cosine_strategy6_templateILi128EEvPKfS1_Pfiii,"",@"SHT_CUDA_INFO"
	.sectionflags	@""
	.align	4


	//----- nvinfo : EIATTR_CUDA_API_VERSION
	.align		4
        /*0000*/ 	.byte	0x04, 0x37
        /*0002*/ 	.short	(.L_127 - .L_126)
.L_126:
        /*0004*/ 	.word	0x00000082


	//----- nvinfo : EIATTR_KPARAM_INFO
	.align		4
.L_127:
        /*0008*/ 	.byte	0x04, 0x17
        /*000a*/ 	.short	(.L_129 - .L_128)
.L_128:
        /*000c*/ 	.word	0x00000000
        /*0010*/ 	.short	0x0005
        /*0012*/ 	.short	0x0020
        /*0014*/ 	.byte	0x00, 0xf0, 0x11, 0x00


	//----- nvinfo : EIATTR_KPARAM_INFO
	.align		4
.L_129:
        /*0018*/ 	.byte	0x04, 0x17
        /*001a*/ 	.short	(.L_131 - .L_130)
.L_130:
        /*001c*/ 	.word	0x00000000
        /*0020*/ 	.short	0x0004
        /*0022*/ 	.short	0x001c
        /*0024*/ 	.byte	0x00, 0xf0, 0x11, 0x00


	//----- nvinfo : EIATTR_KPARAM_INFO
	.align		4
.L_131:
        /*0028*/ 	.byte	0x04, 0x17
        /*002a*/ 	.short	(.L_133 - .L_132)
.L_132:
        /*002c*/ 	.word	0x00000000
        /*0030*/ 	.short	0x0003
        /*0032*/ 	.short	0x0018
        /*0034*/ 	.byte	0x00, 0xf0, 0x11, 0x00


	//----- nvinfo : EIATTR_KPARAM_INFO
	.align		4
.L_133:
        /*0038*/ 	.byte	0x04, 0x17
        /*003a*/ 	.short	(.L_135 - .L_134)
.L_134:
        /*003c*/ 	.word	0x00000000
        /*0040*/ 	.short	0x0002
        /*0042*/ 	.short	0x0010
        /*0044*/ 	.byte	0x00, 0xf5, 0x21, 0x00


	//----- nvinfo : EIATTR_KPARAM_INFO
	.align		4
.L_135:
        /*0048*/ 	.byte	0x04, 0x17
        /*004a*/ 	.short	(.L_137 - .L_136)
.L_136:
        /*004c*/ 	.word	0x00000000
        /*0050*/ 	.short	0x0001
        /*0052*/ 	.short	0x0008
        /*0054*/ 	.byte	0x00, 0xf5, 0x21, 0x00


	//----- nvinfo : EIATTR_KPARAM_INFO
	.align		4
.L_137:
        /*0058*/ 	.byte	0x04, 0x17
        /*005a*/ 	.short	(.L_139 - .L_138)
.L_138:
        /*005c*/ 	.word	0x00000000
        /*0060*/ 	.short	0x0000
        /*0062*/ 	.short	0x0000
        /*0064*/ 	.byte	0x00, 0xf5, 0x21, 0x00


	//----- nvinfo : EIATTR_SPARSE_MMA_MASK
	.align		4
.L_139:
        /*0068*/ 	.byte	0x03, 0x50
        /*006a*/ 	.short	0x0000


	//----- nvinfo : EIATTR_MAXREG_COUNT
	.align		4
        /*006c*/ 	.byte	0x03, 0x1b
        /*006e*/ 	.short	0x00ff


	//----- nvinfo : EIATTR_NUM_BARRIERS
	.align		4
        /*0070*/ 	.byte	0x02, 0x4c
        /*0072*/ 	.byte	0x01
	.zero		1


	//----- nvinfo : EIATTR_MERCURY_ISA_VERSION
	.align		4
        /*0074*/ 	.byte	0x03, 0x5f
        /*0076*/ 	.short	0x0101


	//----- nvinfo : EIATTR_VRC_CTA_INIT_COUNT
	.align		4
        /*0078*/ 	.byte	0x02, 0x4a
	.zero		1
	.zero		1


	//----- nvinfo : EIATTR_EXIT_INSTR_OFFSETS
	.align		4
        /*007c*/ 	.byte	0x04, 0x1c
        /*007e*/ 	.short	(.L_141 - .L_140)


	//   ....[0]....
.L_140:
        /*0080*/ 	.word	0x00000040


	//   ....[1]....
        /*0084*/ 	.word	0x00001510


	//   ....[2]....
        /*0088*/ 	.word	0x00002610


	//----- nvinfo : EIATTR_CRS_STACK_SIZE
	.align		4
.L_141:
        /*008c*/ 	.byte	0x04, 0x1e
        /*008e*/ 	.short	(.L_143 - .L_142)
.L_142:
        /*0090*/ 	.word	0x00000000


	//----- nvinfo : EIATTR_CBANK_PARAM_SIZE
	.align		4
.L_143:
        /*0094*/ 	.byte	0x03, 0x19
        /*0096*/ 	.short	0x0024


	//----- nvinfo : EIATTR_PARAM_CBANK
	.align		4
        /*0098*/ 	.byte	0x04, 0x0a
        /*009a*/ 	.short	(.L_145 - .L_144)
	.align		4
.L_144:
        /*009c*/ 	.word	index@(.nv.constant0._Z25cosine_strategy6_templateILi128EEvPKfS1_Pfiii)
        /*00a0*/ 	.short	0x0380
        /*00a2*/ 	.short	0x0024


	//----- nvinfo : EIATTR_SW_WAR
	.align		4
.L_145:
        /*00a4*/ 	.byte	0x04, 0x36
        /*00a6*/ 	.short	(.L_147 - .L_146)
.L_146:
        /*00a8*/ 	.word	0x00000008
.L_147:


//--------------------- .nv.info._Z25cosine_strategy6_templateILi64EEvPKfS1_Pfiii --------------------------
	.section	.nv.info._Z25cosine_strategy6_templateILi64EEvPKfS1_Pfiii,"",@"SHT_CUDA_INFO"
	.sectionflags	@""
	.align	4


	//----- nvinfo : EIATTR_CUDA_API_VERSION
	.align		4
        /*0000*/ 	.byte	0x04, 0x37
        /*0002*/ 	.short	(.L_149 - .L_148)
.L_148:
        /*0004*/ 	.word	0x00000082


	//----- nvinfo : EIATTR_KPARAM_INFO
	.align		4
.L_149:
        /*0008*/ 	.byte	0x04, 0x17
        /*000a*/ 	.short	(.L_151 - .L_150)
.L_150:
        /*000c*/ 	.word	0x00000000
        /*0010*/ 	.short	0x0005
        /*0012*/ 	.short	0x0020
        /*0014*/ 	.byte	0x00, 0xf0, 0x11, 0x00


	//----- nvinfo : EIATTR_KPARAM_INFO
	.align		4
.L_151:
        /*0018*/ 	.byte	0x04, 0x17
        /*001a*/ 	.short	(.L_153 - .L_152)
.L_152:
        /*001c*/ 	.word	0x00000000
        /*0020*/ 	.short	0x0004
        /*0022*/ 	.short	0x001c
        /*0024*/ 	.byte	0x00, 0xf0, 0x11, 0x00


	//----- nvinfo : EIATTR_KPARAM_INFO
	.align		4
.L_153:
        /*0028*/ 	.byte	0x04, 0x17
        /*002a*/ 	.short	(.L_155 - .L_154)
.L_154:
        /*002c*/ 	.word	0x00000000
        /*0030*/ 	.short	0x0003
        /*0032*/ 	.short	0x0018
        /*0034*/ 	.byte	0x00, 0xf0, 0x11, 0x00


	//----- nvinfo : EIATTR_KPARAM_INFO
	.align		4
.L_155:
        /*0038*/ 	.byte	0x04, 0x17
        /*003a*/ 	.short	(.L_157 - .L_156)
.L_156:
        /*003c*/ 	.word	0x00000000
        /*0040*/ 	.short	0x0002
        /*0042*/ 	.short	0x0010
        /*0044*/ 	.byte	0x00, 0xf5, 0x21, 0x00


	//----- nvinfo : EIATTR_KPARAM_INFO
	.align		4
.L_157:
        /*0048*/ 	.byte	0x04, 0x17
        /*004a*/ 	.short	(.L_159 - .L_158)
.L_158:
        /*004c*/ 	.word	0x00000000
        /*0050*/ 	.short	0x0001
        /*0052*/ 	.short	0x0008
        /*0054*/ 	.byte	0x00, 0xf5, 0x21, 0x00


	//----- nvinfo : EIATTR_KPARAM_INFO
	.align		4
.L_159:
        /*0058*/ 	.byte	0x04, 0x17
        /*005a*/ 	.short	(.L_161 - .L_160)
.L_160:
        /*005c*/ 	.word	0x00000000
        /*0060*/ 	.short	0x0000
        /*0062*/ 	.short	0x0000
        /*0064*/ 	.byte	0x00, 0xf5, 0x21, 0x00


	//----- nvinfo : EIATTR_SPARSE_MMA_MASK
	.align		4
.L_161:
        /*0068*/ 	.byte	0x03, 0x50
        /*006a*/ 	.short	0x0000


	//----- nvinfo : EIATTR_MAXREG_COUNT
	.align		4
        /*006c*/ 	.byte	0x03, 0x1b
        /*006e*/ 	.short	0x00ff


	//----- nvinfo : EIATTR_NUM_BARRIERS
	.align		4
        /*0070*/ 	.byte	0x02, 0x4c
        /*0072*/ 	.byte	0x01
	.zero		1


	//----- nvinfo : EIATTR_MERCURY_ISA_VERSION
	.align		4
        /*0074*/ 	.byte	0x03, 0x5f
        /*0076*/ 	.short	0x0101


	//----- nvinfo : EIATTR_VRC_CTA_INIT_COUNT
	.align		4
        /*0078*/ 	.byte	0x02, 0x4a
	.zero		1
	.zero		1


	//----- nvinfo : EIATTR_EXIT_INSTR_OFFSETS
	.align		4
        /*007c*/ 	.byte	0x04, 0x1c
        /*007e*/ 	.short	(.L_163 - .L_162)


	//   ....[0]....
.L_162:
        /*0080*/ 	.word	0x00000040


	//   ....[1]....
        /*0084*/ 	.word	0x000014b0


	//   ....[2]....
        /*0088*/ 	.word	0x00002510


	//----- nvinfo : EIATTR_CRS_STACK_SIZE
	.align		4
.L_163:
        /*008c*/ 	.byte	0x04, 0x1e
        /*008e*/ 	.short	(.L_165 - .L_164)
.L_164:
        /*0090*/ 	.word	0x00000000


	//----- nvinfo : EIATTR_CBANK_PARAM_SIZE
	.align		4
.L_165:
        /*0094*/ 	.byte	0x03, 0x19
        /*0096*/ 	.short	0x0024


	//----- nvinfo : EIATTR_PARAM_CBANK
	.align		4
        /*0098*/ 	.byte	0x04, 0x0a
        /*009a*/ 	.short	(.L_167 - .L_166)
	.align		4
.L_166:
        /*009c*/ 	.word	index@(.nv.constant0._Z25cosine_strategy6_templateILi64EEvPKfS1_Pfiii)
        /*00a0*/ 	.short	0x0380
        /*00a2*/ 	.short	0x0024


	//----- nvinfo : EIATTR_SW_WAR
	.align		4
.L_167:
        /*00a4*/ 	.byte	0x04, 0x36
        /*00a6*/ 	.short	(.L_169 - .L_168)
.L_168:
        /*00a8*/ 	.word	0x00000008
.L_169:


//--------------------- .nv.info._Z25cosine_strategy6_templateILi32EEvPKfS1_Pfiii --------------------------
	.section	.nv.info._Z25cosine_strategy6_templateILi32EEvPKfS1_Pfiii,"",@"SHT_CUDA_INFO"
	.sectionflags	@""
	.align	4


	//----- nvinfo : EIATTR_CUDA_API_VERSION
	.align		4
        /*0000*/ 	.byte	0x04, 0x37
        /*0002*/ 	.short	(.L_171 - .L_170)
.L_170:
        /*0004*/ 	.word	0x00000082


	//----- nvinfo : EIATTR_KPARAM_INFO
	.align		4
.L_171:
        /*0008*/ 	.byte	0x04, 0x17
        /*000a*/ 	.short	(.L_173 - .L_172)
.L_172:
        /*000c*/ 	.word	0x00000000
        /*0010*/ 	.short	0x0005
        /*0012*/ 	.short	0x0020
        /*0014*/ 	.byte	0x00, 0xf0, 0x11, 0x00


	//----- nvinfo : EIATTR_KPARAM_INFO
	.align		4
.L_173:
        /*0018*/ 	.byte	0x04, 0x17
        /*001a*/ 	.short	(.L_175 - .L_174)
.L_174:
        /*001c*/ 	.word	0x00000000
        /*0020*/ 	.short	0x0004
        /*0022*/ 	.short	0x001c
        /*0024*/ 	.byte	0x00, 0xf0, 0x11, 0x00


	//----- nvinfo : EIATTR_KPARAM_INFO
	.align		4
.L_175:
        /*0028*/ 	.byte	0x04, 0x17
        /*002a*/ 	.short	(.L_177 - .L_176)
.L_176:
        /*002c*/ 	.word	0x00000000
        /*0030*/ 	.short	0x0003
        /*0032*/ 	.short	0x0018
        /*0034*/ 	.byte	0x00, 0xf0, 0x11, 0x00


	//----- nvinfo : EIATTR_KPARAM_INFO
	.align		4
.L_177:
        /*0038*/ 	.byte	0x04, 0x17
        /*003a*/ 	.short	(.L_179 - .L_178)
.L_178:
        /*003c*/ 	.word	0x00000000
        /*0040*/ 	.short	0x0002
        /*0042*/ 	.short	0x0010
        /*0044*/ 	.byte	0x00, 0xf5, 0x21, 0x00


	//----- nvinfo : EIATTR_KPARAM_INFO
	.align		4
.L_179:
        /*0048*/ 	.byte	0x04, 0x17
        /*004a*/ 	.short	(.L_181 - .L_180)
.L_180:
        /*004c*/ 	.word	0x00000000
        /*0050*/ 	.short	0x0001
        /*0052*/ 	.short	0x0008
        /*0054*/ 	.byte	0x00, 0xf5, 0x21, 0x00


	//----- nvinfo : EIATTR_KPARAM_INFO
	.align		4
.L_181:
        /*0058*/ 	.byte	0x04, 0x17
        /*005a*/ 	.short	(.L_183 - .L_182)
.L_182:
        /*005c*/ 	.word	0x00000000
        /*0060*/ 	.short	0x0000
        /*0062*/ 	.short	0x0000
        /*0064*/ 	.byte	0x00, 0xf5, 0x21, 0x00


	//----- nvinfo : EIATTR_SPARSE_MMA_MASK
	.align		4
.L_183:
        /*0068*/ 	.byte	0x03, 0x50
        /*006a*/ 	.short	0x0000


	//----- nvinfo : EIATTR_MAXREG_COUNT
	.align		4
        /*006c*/ 	.byte	0x03, 0x1b
        /*006e*/ 	.short	0x00ff


	//----- nvinfo : EIATTR_NUM_BARRIERS
	.align		4
        /*0070*/ 	.byte	0x02, 0x4c
        /*0072*/ 	.byte	0x01
	.zero		1


	//----- nvinfo : EIATTR_MERCURY_ISA_VERSION
	.align		4
        /*0074*/ 	.byte	0x03, 0x5f
        /*0076*/ 	.short	0x0101


	//----- nvinfo : EIATTR_VRC_CTA_INIT_COUNT
	.align		4
        /*0078*/ 	.byte	0x02, 0x4a
	.zero		1
	.zero		1


	//----- nvinfo : EIATTR_EXIT_INSTR_OFFSETS
	.align		4
        /*007c*/ 	.byte	0x04, 0x1c
        /*007e*/ 	.short	(.L_185 - .L_184)


	//   ....[0]....
.L_184:
        /*0080*/ 	.word	0x00000040


	//   ....[1]....
        /*0084*/ 	.word	0x00001470


	//   ....[2]....
        /*0088*/ 	.word	0x00002450


	//----- nvinfo : EIATTR_CRS_STACK_SIZE
	.align		4
.L_185:
        /*008c*/ 	.byte	0x04, 0x1e
        /*008e*/ 	.short	(.L_187 - .L_186)
.L_186:
        /*0090*/ 	.word	0x00000000


	//----- nvinfo : EIATTR_CBANK_PARAM_SIZE
	.align		4
.L_187:
        /*0094*/ 	.byte	0x03, 0x19
        /*0096*/ 	.short	0x0024


	//----- nvinfo : EIATTR_PARAM_CBANK
	.align		4
        /*0098*/ 	.byte	0x04, 0x0a
        /*009a*/ 	.short	(.L_189 - .L_188)
	.align		4
.L_188:
        /*009c*/ 	.word	index@(.nv.constant0._Z25cosine_strategy6_templateILi32EEvPKfS1_Pfiii)
        /*00a0*/ 	.short	0x0380
        /*00a2*/ 	.short	0x0024


	//----- nvinfo : EIATTR_SW_WAR
	.align		4
.L_189:
        /*00a4*/ 	.byte	0x04, 0x36
        /*00a6*/ 	.short	(.L_191 - .L_190)
.L_190:
        /*00a8*/ 	.word	0x00000008
.L_191:


//--------------------- .nv.callgraph             --------------------------
	.section	.nv.callgraph,"",@"SHT_CUDA_CALLGRAPH"
	.align	4
	.sectionentsize	8
	.align		4
        /*0000*/ 	.word	0x00000000
	.align		4
        /*0004*/ 	.word	0xffffffff
	.align		4
        /*0008*/ 	.word	0x00000000
	.align		4
        /*000c*/ 	.word	0xfffffffe
	.align		4
        /*0010*/ 	.word	0x00000000
	.align		4
        /*0014*/ 	.word	0xfffffffd
	.align		4
        /*0018*/ 	.word	0x00000000
	.align		4
        /*001c*/ 	.word	0xfffffffc


//--------------------- .text._Z25cosine_strategy6_templateILi1024EEvPKfS1_Pfiii --------------------------
	.section	.text._Z25cosine_strategy6_templateILi1024EEvPKfS1_Pfiii,"ax",@progbits
	.align	128
        .global         _Z25cosine_strategy6_templateILi1024EEvPKfS1_Pfiii
        .type           _Z25cosine_strategy6_templateILi1024EEvPKfS1_Pfiii,@function
        .size           _Z25cosine_strategy6_templateILi1024EEvPKfS1_Pfiii,(.L_x_331 - _Z25cosine_strategy6_templateILi1024EEvPKfS1_Pfiii)
        .other          _Z25cosine_strategy6_templateILi1024EEvPKfS1_Pfiii,@"STO_CUDA_ENTRY STV_DEFAULT"
_Z25cosine_strategy6_templateILi1024EEvPKfS1_Pfiii:
.text._Z25cosine_strategy6_templateILi1024EEvPKfS1_Pfiii:
[----:B------:R-:W-:Y:S08]  /*0000*/  LDC R1, c[0x0][0x37c] ;  /* 0x0000df00ff017b82 */ /* 0x000ff00000000800 */
[----:B------:R-:W0:Y:S08]  /*0010*/  S2UR UR6, SR_CTAID.X ;  /* 0x00000000000679c3 */ /* 0x000e300000002500 */
[----:B------:R-:W0:Y:S02]  /*0020*/  LDC R0, c[0x0][0x39c] ;  /* 0x0000e700ff007b82 */ /* 0x000e240000000800 */
[----:B0-----:R-:W-:-:S13]  /*0030*/  ISETP.LE.AND P0, PT, R0, UR6, PT ;  /* 0x0000000600007c0c */ /* 0x001fda000bf03270 */
[----:B------:R-:W-:Y:S05]  /*0040*/  @P0 EXIT ;  /* 0x000000000000094d */ /* 0x000fea0003800000 */
[----:B------:R-:W0:Y:S01]  /*0050*/  S2R R12, SR_TID.X ;  /* 0x00000000000c7919 */ /* 0x000e220000002100 */
[----:B------:R-:W0:Y:S01]  /*0060*/  LDC R9, c[0x0][0x3a0] ;  /* 0x0000e800ff097b82 */ /* 0x000e220000000800 */
[----:B------:R-:W1:Y:S01]  /*0070*/  LDCU.64 UR8, c[0x0][0x358] ;  /* 0x00006b00ff0877ac */ /* 0x000e620008000a00 */
[----:B------:R-:W-:Y:S01]  /*0080*/  BSSY.RECONVERGENT B0, `(.L_x_0) ;  /* 0x0000099000007945 */ /* 0x000fe20003800200 */
[----:B------:R-:W2:Y:S01]  /*0090*/  LDCU.64 UR4, c[0x0][0x388] ;  /* 0x00007100ff0477ac */ /* 0x000ea20008000a00 */
[----:B------:R-:W3:Y:S01]  /*00a0*/  LDCU.64 UR10, c[0x0][0x388] ;  /* 0x00007100ff0a77ac */ /* 0x000ee20008000a00 */
[----:B0-----:R-:W-:-:S13]  /*00b0*/  ISETP.GE.AND P1, PT, R12, R9, PT ;  /* 0x000000090c00720c */ /* 0x001fda0003f26270 */
[----:B-123--:R-:W-:Y:S05]  /*00c0*/  @P1 BRA `(.L_x_1) ;  /* 0x0000000800501947 */ /* 0x00efea0003800000 */
[----:B------:R-:W-:Y:S01]  /*00d0*/  LOP3.LUT R0, RZ, R12, RZ, 0x33, !PT ;  /* 0x0000000cff007212 */ /* 0x000fe200078e33ff */
[----:B------:R-:W-:Y:S01]  /*00e0*/  IMAD R11, R9, UR6, RZ ;  /* 0x00000006090b7c24 */ /* 0x000fe2000f8e02ff */
[----:B------:R-:W-:Y:S03]  /*00f0*/  BSSY.RECONVERGENT B1, `(.L_x_2) ;  /* 0x000001b000017945 */ /* 0x000fe60003800200 */
[----:B------:R-:W-:Y:S01]  /*0100*/  IMAD.IADD R2, R0, 0x1, R9 ;  /* 0x0000000100027824 */ /* 0x000fe200078e0209 */
[----:B------:R-:W-:-:S04]  /*0110*/  SHF.R.S32.HI R8, RZ, 0x1f, R11 ;  /* 0x0000001fff087819 */ /* 0x000fc8000001140b */
[C---:B------:R-:W-:Y:S02]  /*0120*/  LOP3.LUT R0, R2.reuse, 0xc00, RZ, 0xc0, !PT ;  /* 0x00000c0002007812 */ /* 0x040fe400078ec0ff */
[----:B------:R-:W-:Y:S02]  /*0130*/  ISETP.GE.U32.AND P0, PT, R2, 0xc00, PT ;  /* 0x00000c000200780c */ /* 0x000fe40003f06070 */
[----:B------:R-:W-:Y:S01]  /*0140*/  ISETP.NE.AND P2, PT, R0, 0xc00, PT ;  /* 0x00000c000000780c */ /* 0x000fe20003f45270 */
[----:B------:R-:W-:-:S12]  /*0150*/  IMAD.MOV.U32 R0, RZ, RZ, R12 ;  /* 0x000000ffff007224 */ /* 0x000fd800078e000c */
[----:B------:R-:W-:Y:S05]  /*0160*/  @!P2 BRA `(.L_x_3) ;  /* 0x00000000004ca947 */ /* 0x000fea0003800000 */
[----:B------:R-:W0:Y:S01]  /*0170*/  S2R R5, SR_CgaCtaId ;  /* 0x0000000000057919 */ /* 0x000e220000008800 */
[----:B------:R-:W-:Y:S01]  /*0180*/  MOV R0, 0x400 ;  /* 0x0000040000007802 */ /* 0x000fe20000000f00 */
[----:B------:R-:W-:Y:S01]  /*0190*/  HFMA2 R7, -RZ, RZ, 0, 0 ;  /* 0x00000000ff077431 */ /* 0x000fe200000001ff */
[----:B------:R-:W-:-:S03]  /*01a0*/  LEA.HI R2, R2, 0x1, RZ, 0x16 ;  /* 0x0000000102027811 */ /* 0x000fc600078fb0ff */
[----:B------:R-:W-:Y:S01]  /*01b0*/  VIADD R0, R0, 0x10 ;  /* 0x0000001000007836 */ /* 0x000fe20000000000 */
[----:B------:R-:W-:-:S04]  /*01c0*/  LOP3.LUT R4, R2, 0x3, RZ, 0xc0, !PT ;  /* 0x0000000302047812 */ /* 0x000fc800078ec0ff */
[----:B0-----:R-:W-:Y:S01]  /*01d0*/  LEA R5, R5, R0, 0x18 ;  /* 0x0000000005057211 */ /* 0x001fe200078ec0ff */
[----:B------:R-:W-:-:S07]  /*01e0*/  IMAD.MOV.U32 R0, RZ, RZ, R12 ;  /* 0x000000ffff007224 */ /* 0x000fce00078e000c */
.L_x_4:
[----:B------:R-:W-:-:S05]  /*01f0*/  IADD3 R3, P2, PT, R11, R0, RZ ;  /* 0x000000000b037210 */ /* 0x000fca0007f5e0ff */
[----:B------:R-:W-:Y:S01]  /*0200*/  IMAD.X R6, RZ, RZ, R8, P2 ;  /* 0x000000ffff067224 */ /* 0x000fe200010e0608 */
[----:B0-----:R-:W-:-:S04]  /*0210*/  LEA R2, P2, R3, UR4, 0x2 ;  /* 0x0000000403027c11 */ /* 0x001fc8000f8410ff */
[----:B------:R-:W-:-:S05]  /*0220*/  LEA.HI.X R3, R3, UR5, R6, 0x2, P2 ;  /* 0x0000000503037c11 */ /* 0x000fca00090f1406 */
[----:B------:R-:W2:Y:S01]  /*0230*/  LDG.E.CONSTANT R2, desc[UR8][R2.64] ;  /* 0x0000000802027981 */ /* 0x000ea2000c1e9900 */
[C---:B------:R-:W-:Y:S01]  /*0240*/  IMAD R13, R0.reuse, 0x4, R5 ;  /* 0x00000004000d7824 */ /* 0x040fe200078e0205 */
[----:B------:R-:W-:Y:S01]  /*0250*/  IADD3 R7, PT, PT, R7, 0x1, RZ ;  /* 0x0000000107077810 */ /* 0x000fe20007ffe0ff */
[----:B------:R-:W-:-:S03]  /*0260*/  VIADD R0, R0, 0x400 ;  /* 0x0000040000007836 */ /* 0x000fc60000000000 */
[----:B------:R-:W-:Y:S01]  /*0270*/  ISETP.NE.AND P2, PT, R7, R4, PT ;  /* 0x000000040700720c */ /* 0x000fe20003f45270 */
[----:B--2---:R0:W-:-:S12]  /*0280*/  STS [R13], R2 ;  /* 0x000000020d007388 */ /* 0x0041d80000000800 */
[----:B------:R-:W-:Y:S05]  /*0290*/  @P2 BRA `(.L_x_4) ;  /* 0xfffffffc00d42947 */ /* 0x000fea000383ffff */
.L_x_3:
[----:B------:R-:W-:Y:S05]  /*02a0*/  BSYNC.RECONVERGENT B1 ;  /* 0x0000000000017941 */ /* 0x000fea0003800200 */
.L_x_2:
[----:B------:R-:W-:Y:S05]  /*02b0*/  @!P0 BRA `(.L_x_1) ;  /* 0x0000000400d48947 */ /* 0x000fea0003800000 */
[----:B0-----:R-:W0:Y:S01]  /*02c0*/  S2R R13, SR_CgaCtaId ;  /* 0x00000000000d7919 */ /* 0x001e220000008800 */
[----:B------:R-:W-:Y:S01]  /*02d0*/  IMAD.IADD R3, R9, 0x1, -R0 ;  /* 0x0000000109037824 */ /* 0x000fe200078e0a00 */
[----:B------:R-:W-:Y:S01]  /*02e0*/  MOV R2, 0x400 ;  /* 0x0000040000027802 */ /* 0x000fe20000000f00 */
[----:B------:R-:W-:Y:S01]  /*02f0*/  BSSY.RECONVERGENT B1, `(.L_x_5) ;  /* 0x000003f000017945 */ /* 0x000fe20003800200 */
[----:B------:R-:W-:Y:S02]  /*0300*/  PLOP3.LUT P0, PT, PT, PT, PT, 0x80, 0x8 ;  /* 0x000000000008781c */ /* 0x000fe40003f0f070 */
[----:B------:R-:W-:Y:S01]  /*0310*/  ISETP.GT.AND P2, PT, R3, 0x3000, PT ;  /* 0x000030000300780c */ /* 0x000fe20003f44270 */
[----:B------:R-:W-:-:S05]  /*0320*/  VIADD R2, R2, 0x10 ;  /* 0x0000001002027836 */ /* 0x000fca0000000000 */
[----:B0-----:R-:W-:-:S07]  /*0330*/  LEA R13, R13, R2, 0x18 ;  /* 0x000000020d0d7211 */ /* 0x001fce00078ec0ff */
[----:B------:R-:W-:Y:S05]  /*0340*/  @!P2 BRA `(.L_x_6) ;  /* 0x0000000000e4a947 */ /* 0x000fea0003800000 */
[----:B------:R-:W-:Y:S02]  /*0350*/  PLOP3.LUT P0, PT, PT, PT, PT, 0x8, 0x80 ;  /* 0x000000000080781c */ /* 0x000fe40003f0e170 */
[----:B------:R-:W-:-:S11]  /*0360*/  IADD3 R17, PT, PT, R9, -0x3000, RZ ;  /* 0xffffd00009117810 */ /* 0x000fd60007ffe0ff */
.L_x_7:
[C---:B------:R-:W-:Y:S01]  /*0370*/  VIADD R2, R0.reuse, 0x1000 ;  /* 0x0000100000027836 */ /* 0x040fe20000000000 */
[----:B0-----:R-:W-:Y:S01]  /*0380*/  IADD3 R18, P4, PT, R11, R0, RZ ;  /* 0x000000000b127210 */ /* 0x001fe20007f9e0ff */
[----:B------:R-:W-:-:S03]  /*0390*/  VIADD R4, R0, 0x3000 ;  /* 0x0000300000047836 */ /* 0x000fc60000000000 */
[C---:B------:R-:W-:Y:S02]  /*03a0*/  IADD3 R3, P2, PT, R11.reuse, R2, RZ ;  /* 0x000000020b037210 */ /* 0x040fe40007f5e0ff */
[----:B------:R-:W-:Y:S02]  /*03b0*/  IADD3 R2, PT, PT, R0, 0x2000, RZ ;  /* 0x0000200000027810 */ /* 0x000fe40007ffe0ff */
[----:B------:R-:W-:Y:S01]  /*03c0*/  IADD3 R5, P3, PT, R11, R4, RZ ;  /* 0x000000040b057210 */ /* 0x000fe20007f7e0ff */
[----:B------:R-:W-:Y:S01]  /*03d0*/  IMAD.X R6, RZ, RZ, R8, P2 ;  /* 0x000000ffff067224 */ /* 0x000fe200010e0608 */
[----:B------:R-:W-:-:S03]  /*03e0*/  LEA R14, P2, R3, UR10, 0x2 ;  /* 0x0000000a030e7c11 */ /* 0x000fc6000f8410ff */
[----:B------:R-:W-:Y:S01]  /*03f0*/  IMAD.X R10, RZ, RZ, R8, P3 ;  /* 0x000000ffff0a7224 */ /* 0x000fe200018e0608 */
[----:B------:R-:W-:Y:S01]  /*0400*/  LEA.HI.X R15, R3, UR11, R6, 0x2, P2 ;  /* 0x0000000b030f7c11 */ /* 0x000fe200090f1406 */
[----:B------:R-:W-:Y:S01]  /*0410*/  IMAD.X R3, RZ, RZ, R8, P4 ;  /* 0x000000ffff037224 */ /* 0x000fe200020e0608 */
[----:B------:R-:W-:Y:S02]  /*0420*/  IADD3 R7, P2, PT, R11, R2, RZ ;  /* 0x000000020b077210 */ /* 0x000fe40007f5e0ff */
[----:B------:R-:W-:Y:S01]  /*0430*/  LEA R2, P4, R18, UR10, 0x2 ;  /* 0x0000000a12027c11 */ /* 0x000fe2000f8810ff */
[----:B------:R-:W2:Y:S01]  /*0440*/  LDG.E.CONSTANT R22, desc[UR8][R14.64+0x3000] ;  /* 0x003000080e167981 */ /* 0x000ea2000c1e9900 */
[----:B------:R-:W-:Y:S02]  /*0450*/  IADD3.X R16, PT, PT, RZ, R8, RZ, P2, !PT ;  /* 0x00000008ff107210 */ /* 0x000fe400017fe4ff */
[----:B------:R-:W-:Y:S02]  /*0460*/  LEA R6, P2, R7, UR10, 0x2 ;  /* 0x0000000a07067c11 */ /* 0x000fe4000f8410ff */
[----:B------:R-:W-:-:S02]  /*0470*/  LEA R4, P3, R5, UR10, 0x2 ;  /* 0x0000000a05047c11 */ /* 0x000fc4000f8610ff */
[----:B------:R-:W-:Y:S02]  /*0480*/  LEA.HI.X R3, R18, UR11, R3, 0x2, P4 ;  /* 0x0000000b12037c11 */ /* 0x000fe4000a0f1403 */
[----:B------:R-:W-:Y:S01]  /*0490*/  LEA.HI.X R7, R7, UR11, R16, 0x2, P2 ;  /* 0x0000000b07077c11 */ /* 0x000fe200090f1410 */
[----:B------:R-:W3:Y:S01]  /*04a0*/  LDG.E.CONSTANT R18, desc[UR8][R14.64+0x2000] ;  /* 0x002000080e127981 */ /* 0x000ee2000c1e9900 */
[----:B------:R-:W-:-:S03]  /*04b0*/  LEA.HI.X R5, R5, UR11, R10, 0x2, P3 ;  /* 0x0000000b05057c11 */ /* 0x000fc600098f140a */
[----:B------:R-:W4:Y:S04]  /*04c0*/  LDG.E.CONSTANT R16, desc[UR8][R14.64] ;  /* 0x000000080e107981 */ /* 0x000f28000c1e9900 */
[----:B------:R-:W5:Y:S04]  /*04d0*/  LDG.E.CONSTANT R10, desc[UR8][R14.64+0x1000] ;  /* 0x001000080e0a7981 */ /* 0x000f68000c1e9900 */
[----:B------:R-:W5:Y:S04]  /*04e0*/  LDG.E.CONSTANT R21, desc[UR8][R6.64] ;  /* 0x0000000806157981 */ /* 0x000f68000c1e9900 */
[----:B------:R-:W5:Y:S04]  /*04f0*/  LDG.E.CONSTANT R20, desc[UR8][R6.64+0x1000] ;  /* 0x0010000806147981 */ /* 0x000f68000c1e9900 */
[----:B------:R-:W5:Y:S04]  /*0500*/  LDG.E.CONSTANT R19, desc[UR8][R6.64+0x2000] ;  /* 0x0020000806137981 */ /* 0x000f68000c1e9900 */
[----:B------:R0:W5:Y:S04]  /*0510*/  LDG.E.CONSTANT R24, desc[UR8][R6.64+0x3000] ;  /* 0x0030000806187981 */ /* 0x000168000c1e9900 */
[----:B------:R-:W5:Y:S04]  /*0520*/  LDG.E.CONSTANT R25, desc[UR8][R4.64] ;  /* 0x0000000804197981 */ /* 0x000f68000c1e9900 */
[----:B------:R-:W5:Y:S04]  /*0530*/  LDG.E.CONSTANT R26, desc[UR8][R4.64+0x1000] ;  /* 0x00100008041a7981 */ /* 0x000f68000c1e9900 */
[----:B------:R-:W5:Y:S04]  /*0540*/  LDG.E.CONSTANT R27, desc[UR8][R4.64+0x2000] ;  /* 0x00200008041b7981 */ /* 0x000f68000c1e9900 */
[----:B------:R-:W5:Y:S04]  /*0550*/  LDG.E.CONSTANT R28, desc[UR8][R4.64+0x3000] ;  /* 0x00300008041c7981 */ /* 0x000f68000c1e9900 */
[----:B------:R-:W5:Y:S04]  /*0560*/  LDG.E.CONSTANT R29, desc[UR8][R2.64] ;  /* 0x00000008021d7981 */ /* 0x000f68000c1e9900 */
[----:B------:R-:W5:Y:S04]  /*0570*/  LDG.E.CONSTANT R23, desc[UR8][R2.64+0x1000] ;  /* 0x0010000802177981 */ /* 0x000f68000c1e9900 */
[----:B------:R-:W5:Y:S04]  /*0580*/  LDG.E.CONSTANT R14, desc[UR8][R2.64+0x2000] ;  /* 0x00200008020e7981 */ /* 0x000f68000c1e9900 */
[----:B------:R-:W5:Y:S01]  /*0590*/  LDG.E.CONSTANT R15, desc[UR8][R2.64+0x3000] ;  /* 0x00300008020f7981 */ /* 0x000f62000c1e9900 */
[C---:B0-----:R-:W-:Y:S01]  /*05a0*/  IMAD R7, R0.reuse, 0x4, R13 ;  /* 0x0000000400077824 */ /* 0x041fe200078e020d */
[----:B------:R-:W-:-:S04]  /*05b0*/  IADD3 R0, PT, PT, R0, 0x4000, RZ ;  /* 0x0000400000007810 */ /* 0x000fc80007ffe0ff */
[----:B------:R-:W-:Y:S01]  /*05c0*/  ISETP.GE.AND P2, PT, R0, R17, PT ;  /* 0x000000110000720c */ /* 0x000fe20003f46270 */
[----:B--2---:R0:W-:Y:S04]  /*05d0*/  STS [R7+0x7000], R22 ;  /* 0x0070001607007388 */ /* 0x0041e80000000800 */
[----:B---3--:R0:W-:Y:S04]  /*05e0*/  STS [R7+0x6000], R18 ;  /* 0x0060001207007388 */ /* 0x0081e80000000800 */
[----:B----4-:R0:W-:Y:S04]  /*05f0*/  STS [R7+0x4000], R16 ;  /* 0x0040001007007388 */ /* 0x0101e80000000800 */
[----:B-----5:R0:W-:Y:S04]  /*0600*/  STS [R7+0x5000], R10 ;  /* 0x0050000a07007388 */ /* 0x0201e80000000800 */
[----:B------:R0:W-:Y:S04]  /*0610*/  STS [R7+0x8000], R21 ;  /* 0x0080001507007388 */ /* 0x0001e80000000800 */
[----:B------:R0:W-:Y:S04]  /*0620*/  STS [R7+0x9000], R20 ;  /* 0x0090001407007388 */ /* 0x0001e80000000800 */
[----:B------:R0:W-:Y:S04]  /*0630*/  STS [R7+0xa000], R19 ;  /* 0x00a0001307007388 */ /* 0x0001e80000000800 */
[----:B------:R0:W-:Y:S04]  /*0640*/  STS [R7+0xb000], R24 ;  /* 0x00b0001807007388 */ /* 0x0001e80000000800 */
[----:B------:R0:W-:Y:S04]  /*0650*/  STS [R7+0xc000], R25 ;  /* 0x00c0001907007388 */ /* 0x0001e80000000800 */
[----:B------:R0:W-:Y:S04]  /*0660*/  STS [R7+0xd000], R26 ;  /* 0x00d0001a07007388 */ /* 0x0001e80000000800 */
[----:B------:R0:W-:Y:S04]  /*0670*/  STS [R7+0xe000], R27 ;  /* 0x00e0001b07007388 */ /* 0x0001e80000000800 */
[----:B------:R0:W-:Y:S04]  /*0680*/  STS [R7+0xf000], R28 ;  /* 0x00f0001c07007388 */ /* 0x0001e80000000800 */
[----:B------:R0:W-:Y:S04]  /*0690*/  STS [R7], R29 ;  /* 0x0000001d07007388 */ /* 0x0001e80000000800 */
[----:B------:R0:W-:Y:S04]  /*06a0*/  STS [R7+0x1000], R23 ;  /* 0x0010001707007388 */ /* 0x0001e80000000800 */
[----:B------:R0:W-:Y:S04]  /*06b0*/  STS [R7+0x2000], R14 ;  /* 0x0020000e07007388 */ /* 0x0001e80000000800 */
[----:B------:R0:W-:Y:S01]  /*06c0*/  STS [R7+0x3000], R15 ;  /* 0x0030000f07007388 */ /* 0x0001e20000000800 */
[----:B------:R-:W-:Y:S05]  /*06d0*/  @!P2 BRA `(.L_x_7) ;  /* 0xfffffffc0024a947 */ /* 0x000fea000383ffff */
.L_x_6:
[----:B------:R-:W-:Y:S05]  /*06e0*/  BSYNC.RECONVERGENT B1 ;  /* 0x0000000000017941 */ /* 0x000fea0003800200 */
.L_x_5:
[----:B------:R-:W-:Y:S01]  /*06f0*/  IMAD.IADD R2, R9, 0x1, -R0 ;  /* 0x0000000109027824 */ /* 0x000fe200078e0a00 */
[----:B------:R-:W-:Y:S04]  /*0700*/  BSSY.RECONVERGENT B1, `(.L_x_8) ;  /* 0x0000020000017945 */ /* 0x000fe80003800200 */
[----:B------:R-:W-:-:S13]  /*0710*/  ISETP.GT.AND P2, PT, R2, 0x1000, PT ;  /* 0x000010000200780c */ /* 0x000fda0003f44270 */
[----:B------:R-:W-:Y:S05]  /*0720*/  @!P2 BRA `(.L_x_9) ;  /* 0x000000000074a947 */ /* 0x000fea0003800000 */
[----:B------:R-:W1:Y:S01]  /*0730*/  LDCU.64 UR12, c[0x0][0x388] ;  /* 0x00007100ff0c77ac */ /* 0x000e620008000a00 */
[----:B------:R-:W-:Y:S01]  /*0740*/  IADD3 R5, P0, PT, R11, R0, RZ ;  /* 0x000000000b057210 */ /* 0x000fe20007f1e0ff */
[----:B------:R-:W-:-:S03]  /*0750*/  VIADD R2, R0, 0x1000 ;  /* 0x0000100000027836 */ /* 0x000fc60000000000 */
[----:B------:R-:W-:Y:S02]  /*0760*/  IADD3.X R6, PT, PT, RZ, R8, RZ, P0, !PT ;  /* 0x00000008ff067210 */ /* 0x000fe400007fe4ff */
[----:B------:R-:W-:Y:S02]  /*0770*/  IADD3 R3, P2, PT, R11, R2, RZ ;  /* 0x000000020b037210 */ /* 0x000fe40007f5e0ff */
[----:B-1----:R-:W-:-:S04]  /*0780*/  LEA R4, P0, R5, UR12, 0x2 ;  /* 0x0000000c05047c11 */ /* 0x002fc8000f8010ff */
[----:B------:R-:W-:Y:S01]  /*0790*/  LEA.HI.X R5, R5, UR13, R6, 0x2, P0 ;  /* 0x0000000d05057c11 */ /* 0x000fe200080f1406 */
[----:B------:R-:W-:Y:S01]  /*07a0*/  IMAD.X R6, RZ, RZ, R8, P2 ;  /* 0x000000ffff067224 */ /* 0x000fe200010e0608 */
[----:B------:R-:W-:-:S03]  /*07b0*/  LEA R2, P0, R3, UR12, 0x2 ;  /* 0x0000000c03027c11 */ /* 0x000fc6000f8010ff */
[----:B0-----:R-:W2:Y:S01]  /*07c0*/  LDG.E.CONSTANT R10, desc[UR8][R4.64+0x1000] ;  /* 0x00100008040a7981 */ /* 0x001ea2000c1e9900 */
[----:B------:R-:W-:-:S03]  /*07d0*/  LEA.HI.X R3, R3, UR13, R6, 0x2, P0 ;  /* 0x0000000d03037c11 */ /* 0x000fc600080f1406 */
[----:B------:R-:W3:Y:S04]  /*07e0*/  LDG.E.CONSTANT R6, desc[UR8][R4.64] ;  /* 0x0000000804067981 */ /* 0x000ee8000c1e9900 */
[----:B------:R-:W4:Y:S04]  /*07f0*/  LDG.E.CONSTANT R14, desc[UR8][R4.64+0x2000] ;  /* 0x00200008040e7981 */ /* 0x000f28000c1e9900 */
[----:B------:R-:W5:Y:S04]  /*0800*/  LDG.E.CONSTANT R16, desc[UR8][R4.64+0x3000] ;  /* 0x0030000804107981 */ /* 0x000f68000c1e9900 */
[----:B------:R-:W5:Y:S04]  /*0810*/  LDG.E.CONSTANT R18, desc[UR8][R2.64] ;  /* 0x0000000802127981 */ /* 0x000f68000c1e9900 */
[----:B------:R-:W5:Y:S04]  /*0820*/  LDG.E.CONSTANT R20, desc[UR8][R2.64+0x1000] ;  /* 0x0010000802147981 */ /* 0x000f68000c1e9900 */
[----:B------:R-:W5:Y:S04]  /*0830*/  LDG.E.CONSTANT R22, desc[UR8][R2.64+0x2000] ;  /* 0x0020000802167981 */ /* 0x000f68000c1e9900 */
[----:B------:R-:W5:Y:S01]  /*0840*/  LDG.E.CONSTANT R24, desc[UR8][R2.64+0x3000] ;  /* 0x0030000802187981 */ /* 0x000f62000c1e9900 */
[----:B------:R-:W-:Y:S01]  /*0850*/  IMAD R7, R0, 0x4, R13 ;  /* 0x0000000400077824 */ /* 0x000fe200078e020d */
[----:B------:R-:W-:-:S02]  /*0860*/  PLOP3.LUT P0, PT, PT, PT, PT, 0x8, 0x80 ;  /* 0x000000000080781c */ /* 0x000fc40003f0e170 */
[----:B------:R-:W-:Y:S02]  /*0870*/  IADD3 R0, PT, PT, R0, 0x2000, RZ ;  /* 0x0000200000007810 */ /* 0x000fe40007ffe0ff */
[----:B--2---:R1:W-:Y:S04]  /*0880*/  STS [R7+0x1000], R10 ;  /* 0x0010000a07007388 */ /* 0x0043e80000000800 */
[----:B---3--:R1:W-:Y:S04]  /*0890*/  STS [R7], R6 ;  /* 0x0000000607007388 */ /* 0x0083e80000000800 */
[----:B----4-:R1:W-:Y:S04]  /*08a0*/  STS [R7+0x2000], R14 ;  /* 0x0020000e07007388 */ /* 0x0103e80000000800 */
[----:B-----5:R1:W-:Y:S04]  /*08b0*/  STS [R7+0x3000], R16 ;  /* 0x0030001007007388 */ /* 0x0203e80000000800 */
[----:B------:R1:W-:Y:S04]  /*08c0*/  STS [R7+0x4000], R18 ;  /* 0x0040001207007388 */ /* 0x0003e80000000800 */
[----:B------:R1:W-:Y:S04]  /*08d0*/  STS [R7+0x5000], R20 ;  /* 0x0050001407007388 */ /* 0x0003e80000000800 */
[----:B------:R1:W-:Y:S04]  /*08e0*/  STS [R7+0x6000], R22 ;  /* 0x0060001607007388 */ /* 0x0003e80000000800 */
[----:B------:R1:W-:Y:S02]  /*08f0*/  STS [R7+0x7000], R24 ;  /* 0x0070001807007388 */ /* 0x0003e40000000800 */
.L_x_9:
[----:B------:R-:W-:Y:S05]  /*0900*/  BSYNC.RECONVERGENT B1 ;  /* 0x0000000000017941 */ /* 0x000fea0003800200 */
.L_x_8:
[----:B------:R-:W-:-:S13]  /*0910*/  ISETP.LT.OR P0, PT, R0, R9, P0 ;  /* 0x000000090000720c */ /* 0x000fda0000701670 */
[----:B------:R-:W-:Y:S05]  /*0920*/  @!P0 BRA `(.L_x_1) ;  /* 0x0000000000388947 */ /* 0x000fea0003800000 */
[----:B------:R-:W2:Y:S01]  /*0930*/  LDCU.64 UR12, c[0x0][0x388] ;  /* 0x00007100ff0c77ac */ /* 0x000ea20008000a00 */
[----:B------:R-:W-:-:S05]  /*0940*/  IADD3 R11, P0, PT, R11, R0, RZ ;  /* 0x000000000b0b7210 */ /* 0x000fca0007f1e0ff */
[----:B------:R-:W-:Y:S01]  /*0950*/  IMAD.X R8, RZ, RZ, R8, P0 ;  /* 0x000000ffff087224 */ /* 0x000fe200000e0608 */
[----:B--2---:R-:W-:-:S04]  /*0960*/  LEA R2, P0, R11, UR12, 0x2 ;  /* 0x0000000c0b027c11 */ /* 0x004fc8000f8010ff */
[----:B------:R-:W-:-:S05]  /*0970*/  LEA.HI.X R3, R11, UR13, R8, 0x2, P0 ;  /* 0x0000000d0b037c11 */ /* 0x000fca00080f1408 */
[----:B------:R-:W2:Y:S04]  /*0980*/  LDG.E.CONSTANT R4, desc[UR8][R2.64] ;  /* 0x0000000802047981 */ /* 0x000ea8000c1e9900 */
[----:B-1----:R-:W3:Y:S04]  /*0990*/  LDG.E.CONSTANT R6, desc[UR8][R2.64+0x1000] ;  /* 0x0010000802067981 */ /* 0x002ee8000c1e9900 */
[----:B------:R-:W4:Y:S04]  /*09a0*/  LDG.E.CONSTANT R8, desc[UR8][R2.64+0x2000] ;  /* 0x0020000802087981 */ /* 0x000f28000c1e9900 */
[----:B0-----:R-:W5:Y:S01]  /*09b0*/  LDG.E.CONSTANT R10, desc[UR8][R2.64+0x3000] ;  /* 0x00300008020a7981 */ /* 0x001f62000c1e9900 */
[----:B------:R-:W-:-:S05]  /*09c0*/  IMAD R13, R0, 0x4, R13 ;  /* 0x00000004000d7824 */ /* 0x000fca00078e020d */
[----:B--2---:R2:W-:Y:S04]  /*09d0*/  STS [R13], R4 ;  /* 0x000000040d007388 */ /* 0x0045e80000000800 */
[----:B---3--:R2:W-:Y:S04]  /*09e0*/  STS [R13+0x1000], R6 ;  /* 0x001000060d007388 */ /* 0x0085e80000000800 */
[----:B----4-:R2:W-:Y:S04]  /*09f0*/  STS [R13+0x2000], R8 ;  /* 0x002000080d007388 */ /* 0x0105e80000000800 */
[----:B-----5:R2:W-:Y:S02]  /*0a00*/  STS [R13+0x3000], R10 ;  /* 0x0030000a0d007388 */ /* 0x0205e40000000800 */
.L_x_1:
[----:B------:R-:W-:Y:S05]  /*0a10*/  BSYNC.RECONVERGENT B0 ;  /* 0x0000000000007941 */ /* 0x000fea0003800200 */
.L_x_0:
[----:B------:R-:W-:Y:S01]  /*0a20*/  BAR.SYNC.DEFER_BLOCKING 0x0 ;  /* 0x0000000000007b1d */ /* 0x000fe20000010000 */
[----:B0-----:R-:W-:-:S05]  /*0a30*/  HFMA2 R15, -RZ, RZ, 0, 0 ;  /* 0x00000000ff0f7431 */ /* 0x001fca00000001ff */
[----:B------:R-:W-:Y:S04]  /*0a40*/  BSSY.RECONVERGENT B0, `(.L_x_10) ;  /* 0x0000079000007945 */ /* 0x000fe80003800200 */
[----:B------:R-:W-:Y:S05]  /*0a50*/  @P1 BRA `(.L_x_11) ;  /* 0x0000000400dc1947 */ /* 0x000fea0003800000 */
[-C--:B------:R-:W-:Y:S01]  /*0a60*/  LOP3.LUT R0, RZ, R12.reuse, RZ, 0x33, !PT ;  /* 0x0000000cff007212 */ /* 0x080fe200078e33ff */
[----:B------:R-:W-:Y:S01]  /*0a70*/  BSSY.RECONVERGENT B1, `(.L_x_12) ;  /* 0x0000036000017945 */ /* 0x000fe20003800200 */
[----:B------:R-:W-:Y:S01]  /*0a80*/  IMAD.MOV.U32 R15, RZ, RZ, RZ ;  /* 0x000000ffff0f7224 */ /* 0x000fe200078e00ff */
[----:B------:R-:W-:Y:S02]  /*0a90*/  MOV R3, R12 ;  /* 0x0000000c00037202 */ /* 0x000fe40000000f00 */
[----:B------:R-:W-:-:S05]  /*0aa0*/  IMAD.IADD R0, R0, 0x1, R9 ;  /* 0x0000000100007824 */ /* 0x000fca00078e0209 */
[C---:B------:R-:W-:Y:S02]  /*0ab0*/  ISETP.GE.U32.AND P0, PT, R0.reuse, 0x3c00, PT ;  /* 0x00003c000000780c */ /* 0x040fe40003f06070 */
[----:B------:R-:W-:-:S04]  /*0ac0*/  LEA.HI R2, R0, 0x1, RZ, 0x16 ;  /* 0x0000000100027811 */ /* 0x000fc800078fb0ff */
[----:B-1----:R-:W-:-:S04]  /*0ad0*/  LOP3.LUT R20, R2, 0xf, RZ, 0xc0, !PT ;  /* 0x0000000f02147812 */ /* 0x002fc800078ec0ff */
[----:B------:R-:W-:-:S03]  /*0ae0*/  ISETP.NE.AND P1, PT, R20, RZ, PT ;  /* 0x000000ff1400720c */ /* 0x000fc60003f25270 */
[----:B------:R-:W-:Y:S10]  /*0af0*/  @!P0 BRA `(.L_x_13) ;  /* 0x0000000000b48947 */ /* 0x000ff40003800000 */
[----:B------:R-:W0:Y:S01]  /*0b00*/  S2R R3, SR_CgaCtaId ;  /* 0x0000000000037919 */ /* 0x000e220000008800 */
[----:B------:R-:W-:Y:S01]  /*0b10*/  MOV R0, 0x400 ;  /* 0x0000040000007802 */ /* 0x000fe20000000f00 */
[----:B------:R-:W-:Y:S01]  /*0b20*/  IMAD.MOV.U32 R5, RZ, RZ, RZ ;  /* 0x000000ffff057224 */ /* 0x000fe200078e00ff */
[----:B--2---:R-:W-:Y:S02]  /*0b30*/  LOP3.LUT R4, R2, 0x7ffff0, RZ, 0xc0, !PT ;  /* 0x007ffff002047812 */ /* 0x004fe400078ec0ff */
[----:B------:R-:W-:Y:S01]  /*0b40*/  MOV R15, RZ ;  /* 0x000000ff000f7202 */ /* 0x000fe20000000f00 */
[----:B------:R-:W-:-:S05]  /*0b50*/  VIADD R0, R0, 0x10 ;  /* 0x0000001000007836 */ /* 0x000fca0000000000 */
[----:B0-----:R-:W-:Y:S01]  /*0b60*/  LEA R0, R3, R0, 0x18 ;  /* 0x0000000003007211 */ /* 0x001fe200078ec0ff */
[----:B------:R-:W-:-:S07]  /*0b70*/  IMAD.MOV.U32 R3, RZ, RZ, R12 ;  /* 0x000000ffff037224 */ /* 0x000fce00078e000c */
.L_x_14:
[----:B------:R-:W-:Y:S01]  /*0b80*/  IMAD R6, R3, 0x4, R0 ;  /* 0x0000000403067824 */ /* 0x000fe200078e0200 */
[----:B------:R-:W-:Y:S01]  /*0b90*/  IADD3 R5, PT, PT, R5, 0x10, RZ ;  /* 0x0000001005057810 */ /* 0x000fe20007ffe0ff */
[----:B------:R-:W-:-:S03]  /*0ba0*/  VIADD R3, R3, 0x4000 ;  /* 0x0000400003037836 */ /* 0x000fc60000000000 */
[----:B------:R-:W0:Y:S01]  /*0bb0*/  LDS R14, [R6] ;  /* 0x00000000060e7984 */ /* 0x000e220000000800 */
[----:B------:R-:W-:-:S03]  /*0bc0*/  ISETP.NE.AND P0, PT, R5, R4, PT ;  /* 0x000000040500720c */ /* 0x000fc60003f05270 */
[----:B------:R-:W1:Y:S04]  /*0bd0*/  LDS R16, [R6+0x1000] ;  /* 0x0010000006107984 */ /* 0x000e680000000800 */
[----:B------:R-:W2:Y:S04]  /*0be0*/  LDS R17, [R6+0x2000] ;  /* 0x0020000006117984 */ /* 0x000ea80000000800 */
[----:B------:R-:W3:Y:S04]  /*0bf0*/  LDS R18, [R6+0x3000] ;  /* 0x0030000006127984 */ /* 0x000ee80000000800 */
[----:B------:R-:W4:Y:S04]  /*0c00*/  LDS R19, [R6+0x4000] ;  /* 0x0040000006137984 */ /* 0x000f280000000800 */
[----:B------:R-:W5:Y:S04]  /*0c10*/  LDS R13, [R6+0x5000] ;  /* 0x00500000060d7984 */ /* 0x000f680000000800 */
[----:B------:R-:W5:Y:S04]  /*0c20*/  LDS R11, [R6+0x6000] ;  /* 0x00600000060b7984 */ /* 0x000f680000000800 */
[----:B------:R-:W5:Y:S04]  /*0c30*/  LDS R10, [R6+0x7000] ;  /* 0x00700000060a7984 */ /* 0x000f680000000800 */
[----:B------:R-:W5:Y:S04]  /*0c40*/  LDS R8, [R6+0x8000] ;  /* 0x0080000006087984 */ /* 0x000f680000000800 */
[----:B------:R-:W5:Y:S01]  /*0c50*/  LDS R7, [R6+0x9000] ;  /* 0x0090000006077984 */ /* 0x000f620000000800 */
[----:B0-----:R-:W-:-:S03]  /*0c60*/  FFMA R15, R14, R14, R15 ;  /* 0x0000000e0e0f7223 */ /* 0x001fc6000000000f */
[----:B------:R-:W-:Y:S01]  /*0c70*/  LDS R24, [R6+0xf000] ;  /* 0x00f0000006187984 */ /* 0x000fe20000000800 */
[----:B-1----:R-:W-:-:S03]  /*0c80*/  FFMA R16, R16, R16, R15 ;  /* 0x0000001010107223 */ /* 0x002fc6000000000f */
[----:B------:R-:W0:Y:S01]  /*0c90*/  LDS R14, [R6+0xa000] ;  /* 0x00a00000060e7984 */ /* 0x000e220000000800 */
[----:B--2---:R-:W-:-:S03]  /*0ca0*/  FFMA R17, R17, R17, R16 ;  /* 0x0000001111117223 */ /* 0x004fc60000000010 */
[----:B------:R-:W1:Y:S01]  /*0cb0*/  LDS R15, [R6+0xb000] ;  /* 0x00b00000060f7984 */ /* 0x000e620000000800 */
[----:B---3--:R-:W-:-:S03]  /*0cc0*/  FFMA R18, R18, R18, R17 ;  /* 0x0000001212127223 */ /* 0x008fc60000000011 */
[----:B------:R-:W2:Y:S01]  /*0cd0*/  LDS R16, [R6+0xc000] ;  /* 0x00c0000006107984 */ /* 0x000ea20000000800 */
[----:B----4-:R-:W-:-:S03]  /*0ce0*/  FFMA R22, R19, R19, R18 ;  /* 0x0000001313167223 */ /* 0x010fc60000000012 */
[----:B------:R-:W3:Y:S01]  /*0cf0*/  LDS R17, [R6+0xd000] ;  /* 0x00d0000006117984 */ /* 0x000ee20000000800 */
[----:B-----5:R-:W-:-:S03]  /*0d00*/  FFMA R22, R13, R13, R22 ;  /* 0x0000000d0d167223 */ /* 0x020fc60000000016 */
[----:B------:R-:W4:Y:S01]  /*0d10*/  LDS R18, [R6+0xe000] ;  /* 0x00e0000006127984 */ /* 0x000f220000000800 */
[----:B------:R-:W-:-:S04]  /*0d20*/  FFMA R11, R11, R11, R22 ;  /* 0x0000000b0b0b7223 */ /* 0x000fc80000000016 */
[----:B------:R-:W-:-:S04]  /*0d30*/  FFMA R11, R10, R10, R11 ;  /* 0x0000000a0a0b7223 */ /* 0x000fc8000000000b */
[----:B------:R-:W-:-:S04]  /*0d40*/  FFMA R8, R8, R8, R11 ;  /* 0x0000000808087223 */ /* 0x000fc8000000000b */
[----:B------:R-:W-:-:S04]  /*0d50*/  FFMA R7, R7, R7, R8 ;  /* 0x0000000707077223 */ /* 0x000fc80000000008 */
[----:B0-----:R-:W-:-:S04]  /*0d60*/  FFMA R14, R14, R14, R7 ;  /* 0x0000000e0e0e7223 */ /* 0x001fc80000000007 */
[----:B-1----:R-:W-:-:S04]  /*0d70*/  FFMA R15, R15, R15, R14 ;  /* 0x0000000f0f0f7223 */ /* 0x002fc8000000000e */
[----:B--2---:R-:W-:-:S04]  /*0d80*/  FFMA R16, R16, R16, R15 ;  /* 0x0000001010107223 */ /* 0x004fc8000000000f */
[----:B---3--:R-:W-:-:S04]  /*0d90*/  FFMA R17, R17, R17, R16 ;  /* 0x0000001111117223 */ /* 0x008fc80000000010 */
[----:B----4-:R-:W-:-:S04]  /*0da0*/  FFMA R17, R18, R18, R17 ;  /* 0x0000001212117223 */ /* 0x010fc80000000011 */
[----:B------:R-:W-:Y:S01]  /*0db0*/  FFMA R15, R24, R24, R17 ;  /* 0x00000018180f7223 */ /* 0x000fe20000000011 */
[----:B------:R-:W-:Y:S06]  /*0dc0*/  @P0 BRA `(.L_x_14) ;  /* 0xfffffffc006c0947 */ /* 0x000fec000383ffff */
.L_x_13:
[----:B------:R-:W-:Y:S05]  /*0dd0*/  BSYNC.RECONVERGENT B1 ;  /* 0x0000000000017941 */ /* 0x000fea0003800200 */
.L_x_12:
[----:B------:R-:W-:Y:S05]  /*0de0*/  @!P1 BRA `(.L_x_11) ;  /* 0x0000000000f89947 */ /* 0x000fea0003800000 */
[----:B------:R-:W-:Y:S01]  /*0df0*/  ISETP.GE.U32.AND P0, PT, R20, 0x8, PT ;  /* 0x000000081400780c */ /* 0x000fe20003f06070 */
[----:B------:R-:W-:Y:S01]  /*0e00*/  BSSY.RECONVERGENT B1, `(.L_x_15) ;  /* 0x000001a000017945 */ /* 0x000fe20003800200 */
[----:B--2---:R-:W-:-:S04]  /*0e10*/  LOP3.LUT R6, R2, 0x7, RZ, 0xc0, !PT ;  /* 0x0000000702067812 */ /* 0x004fc800078ec0ff */
[----:B------:R-:W-:-:S07]  /*0e20*/  ISETP.NE.AND P1, PT, R6, RZ, PT ;  /* 0x000000ff0600720c */ /* 0x000fce0003f25270 */
[----:B------:R-:W-:Y:S06]  /*0e30*/  @!P0 BRA `(.L_x_16) ;  /* 0x0000000000588947 */ /* 0x000fec0003800000 */
[----:B------:R-:W0:Y:S01]  /*0e40*/  S2UR UR5, SR_CgaCtaId ;  /* 0x00000000000579c3 */ /* 0x000e220000008800 */
[----:B------:R-:W-:Y:S02]  /*0e50*/  UMOV UR4, 0x400 ;  /* 0x0000040000047882 */ /* 0x000fe40000000000 */
[----:B------:R-:W-:-:S04]  /*0e60*/  UIADD3 UR4, UPT, UPT, UR4, 0x10, URZ ;  /* 0x0000001004047890 */ /* 0x000fc8000fffe0ff */
[----:B0-----:R-:W-:-:S06]  /*0e70*/  ULEA UR4, UR5, UR4, 0x18 ;  /* 0x0000000405047291 */ /* 0x001fcc000f8ec0ff */
[C---:B------:R-:W-:Y:S01]  /*0e80*/  LEA R0, R3.reuse, UR4, 0x2 ;  /* 0x0000000403007c11 */ /* 0x040fe2000f8e10ff */
[----:B------:R-:W-:-:S04]  /*0e90*/  VIADD R3, R3, 0x2000 ;  /* 0x0000200003037836 */ /* 0x000fc80000000000 */
[----:B------:R-:W0:Y:S04]  /*0ea0*/  LDS R4, [R0] ;  /* 0x0000000000047984 */ /* 0x000e280000000800 */
[----:B------:R-:W1:Y:S04]  /*0eb0*/  LDS R5, [R0+0x1000] ;  /* 0x0010000000057984 */ /* 0x000e680000000800 */
[----:B------:R-:W2:Y:S04]  /*0ec0*/  LDS R7, [R0+0x2000] ;  /* 0x0020000000077984 */ /* 0x000ea80000000800 */
[----:B------:R-:W3:Y:S04]  /*0ed0*/  LDS R11, [R0+0x3000] ;  /* 0x00300000000b7984 */ /* 0x000ee80000000800 */
[----:B------:R-:W4:Y:S04]  /*0ee0*/  LDS R13, [R0+0x4000] ;  /* 0x00400000000d7984 */ /* 0x000f280000000800 */
[----:B------:R-:W5:Y:S04]  /*0ef0*/  LDS R17, [R0+0x5000] ;  /* 0x0050000000117984 */ /* 0x000f680000000800 */
[----:B------:R-:W5:Y:S04]  /*0f00*/  LDS R19, [R0+0x6000] ;  /* 0x0060000000137984 */ /* 0x000f680000000800 */
[----:B------:R-:W5:Y:S01]  /*0f10*/  LDS R21, [R0+0x7000] ;  /* 0x0070000000157984 */ /* 0x000f620000000800 */
[----:B0-----:R-:W-:-:S04]  /*0f20*/  FFMA R4, R4, R4, R15 ;  /* 0x0000000404047223 */ /* 0x001fc8000000000f */
[----:B-1----:R-:W-:-:S04]  /*0f30*/  FFMA R4, R5, R5, R4 ;  /* 0x0000000505047223 */ /* 0x002fc80000000004 */
[----:B--2---:R-:W-:-:S04]  /*0f40*/  FFMA R4, R7, R7, R4 ;  /* 0x0000000707047223 */ /* 0x004fc80000000004 */
[----:B---3--:R-:W-:-:S04]  /*0f50*/  FFMA R4, R11, R11, R4 ;  /* 0x0000000b0b047223 */ /* 0x008fc80000000004 */
[----:B----4-:R-:W-:-:S04]  /*0f60*/  FFMA R4, R13, R13, R4 ;  /* 0x0000000d0d047223 */ /* 0x010fc80000000004 */
[----:B-----5:R-:W-:-:S04]  /*0f70*/  FFMA R4, R17, R17, R4 ;  /* 0x0000001111047223 */ /* 0x020fc80000000004 */
[----:B------:R-:W-:-:S04]  /*0f80*/  FFMA R4, R19, R19, R4 ;  /* 0x0000001313047223 */ /* 0x000fc80000000004 */
[----:B------:R-:W-:-:S07]  /*0f90*/  FFMA R15, R21, R21, R4 ;  /* 0x00000015150f7223 */ /* 0x000fce0000000004 */
.L_x_16:
[----:B------:R-:W-:Y:S05]  /*0fa0*/  BSYNC.RECONVERGENT B1 ;  /* 0x0000000000017941 */ /* 0x000fea0003800200 */
.L_x_15:
[----:B------:R-:W-:Y:S05]  /*0fb0*/  @!P1 BRA `(.L_x_11) ;  /* 0x0000000000849947 */ /* 0x000fea0003800000 */
[----:B------:R-:W-:Y:S01]  /*0fc0*/  ISETP.GE.U32.AND P0, PT, R6, 0x4, PT ;  /* 0x000000040600780c */ /* 0x000fe20003f06070 */
[----:B------:R-:W-:Y:S01]  /*0fd0*/  BSSY.RECONVERGENT B1, `(.L_x_17) ;  /* 0x0000012000017945 */ /* 0x000fe20003800200 */
[----:B------:R-:W-:-:S04]  /*0fe0*/  LOP3.LUT R5, R2, 0x3, RZ, 0xc0, !PT ;  /* 0x0000000302057812 */ /* 0x000fc800078ec0ff */
[----:B------:R-:W-:-:S07]  /*0ff0*/  ISETP.NE.AND P1, PT, R5, RZ, PT ;  /* 0x000000ff0500720c */ /* 0x000fce0003f25270 */
[----:B------:R-:W-:Y:S06]  /*1000*/  @!P0 BRA `(.L_x_18) ;  /* 0x0000000000388947 */ /* 0x000fec0003800000 */
[----:B------:R-:W0:Y:S01]  /*1010*/  S2UR UR5, SR_CgaCtaId ;  /* 0x00000000000579c3 */ /* 0x000e220000008800 */
[----:B------:R-:W-:Y:S02]  /*1020*/  UMOV UR4, 0x400 ;  /* 0x0000040000047882 */ /* 0x000fe40000000000 */
[----:B------:R-:W-:-:S04]  /*1030*/  UIADD3 UR4, UPT, UPT, UR4, 0x10, URZ ;  /* 0x0000001004047890 */ /* 0x000fc8000fffe0ff */
[----:B0-----:R-:W-:-:S06]  /*1040*/  ULEA UR4, UR5, UR4, 0x18 ;  /* 0x0000000405047291 */ /* 0x001fcc000f8ec0ff */
[C---:B------:R-:W-:Y:S02]  /*1050*/  LEA R0, R3.reuse, UR4, 0x2 ;  /* 0x0000000403007c11 */ /* 0x040fe4000f8e10ff */
[----:B------:R-:W-:-:S03]  /*1060*/  IADD3 R3, PT, PT, R3, 0x1000, RZ ;  /* 0x0000100003037810 */ /* 0x000fc60007ffe0ff */
[----:B------:R-:W0:Y:S04]  /*1070*/  LDS R2, [R0] ;  /* 0x0000000000027984 */ /* 0x000e280000000800 */
[----:B------:R-:W1:Y:S04]  /*1080*/  LDS R7, [R0+0x1000] ;  /* 0x0010000000077984 */ /* 0x000e680000000800 */
[----:B------:R-:W2:Y:S04]  /*1090*/  LDS R11, [R0+0x2000] ;  /* 0x00200000000b7984 */ /* 0x000ea80000000800 */
[----:B------:R-:W3:Y:S01]  /*10a0*/  LDS R13, [R0+0x3000] ;  /* 0x00300000000d7984 */ /* 0x000ee20000000800 */
[----:B0-----:R-:W-:-:S04]  /*10b0*/  FFMA R2, R2, R2, R15 ;  /* 0x0000000202027223 */ /* 0x001fc8000000000f */
[----:B-1----:R-:W-:-:S04]  /*10c0*/  FFMA R2, R7, R7, R2 ;  /* 0x0000000707027223 */ /* 0x002fc80000000002 */
[----:B--2---:R-:W-:-:S04]  /*10d0*/  FFMA R2, R11, R11, R2 ;  /* 0x0000000b0b027223 */ /* 0x004fc80000000002 */
[----:B---3--:R-:W-:-:S07]  /*10e0*/  FFMA R15, R13, R13, R2 ;  /* 0x0000000d0d0f7223 */ /* 0x008fce0000000002 */
.L_x_18:
[----:B------:R-:W-:Y:S05]  /*10f0*/  BSYNC.RECONVERGENT B1 ;  /* 0x0000000000017941 */ /* 0x000fea0003800200 */
.L_x_17:
[----:B------:R-:W-:Y:S05]  /*1100*/  @!P1 BRA `(.L_x_11) ;  /* 0x0000000000309947 */ /* 0x000fea0003800000 */
[----:B------:R-:W0:Y:S01]  /*1110*/  S2R R7, SR_CgaCtaId ;  /* 0x0000000000077919 */ /* 0x000e220000008800 */
[----:B------:R-:W-:-:S05]  /*1120*/  MOV R0, 0x400 ;  /* 0x0000040000007802 */ /* 0x000fca0000000f00 */
[----:B------:R-:W-:Y:S02]  /*1130*/  VIADD R2, R0, 0x10 ;  /* 0x0000001000027836 */ /* 0x000fe40000000000 */
[----:B------:R-:W-:-:S03]  /*1140*/  IMAD.MOV.U32 R0, RZ, RZ, RZ ;  /* 0x000000ffff007224 */ /* 0x000fc600078e00ff */
[----:B0-----:R-:W-:-:S07]  /*1150*/  LEA R4, R7, R2, 0x18 ;  /* 0x0000000207047211 */ /* 0x001fce00078ec0ff */
.L_x_19:
[C---:B------:R-:W-:Y:S01]  /*1160*/  LEA R2, R3.reuse, R4, 0x2 ;  /* 0x0000000403027211 */ /* 0x040fe200078e10ff */
[----:B------:R-:W-:Y:S02]  /*1170*/  VIADD R0, R0, 0x1 ;  /* 0x0000000100007836 */ /* 0x000fe40000000000 */
[----:B------:R-:W-:-:S03]  /*1180*/  VIADD R3, R3, 0x400 ;  /* 0x0000040003037836 */ /* 0x000fc60000000000 */
[----:B------:R-:W0:Y:S01]  /*1190*/  LDS R2, [R2] ;  /* 0x0000000002027984 */ /* 0x000e220000000800 */
[----:B------:R-:W-:Y:S01]  /*11a0*/  ISETP.NE.AND P0, PT, R0, R5, PT ;  /* 0x000000050000720c */ /* 0x000fe20003f05270 */
[----:B0-----:R-:W-:-:S12]  /*11b0*/  FFMA R15, R2, R2, R15 ;  /* 0x00000002020f7223 */ /* 0x001fd8000000000f */
[----:B------:R-:W-:Y:S05]  /*11c0*/  @P0 BRA `(.L_x_19) ;  /* 0xfffffffc00e40947 */ /* 0x000fea000383ffff */
.L_x_11:
[----:B------:R-:W-:Y:S05]  /*11d0*/  BSYNC.RECONVERGENT B0 ;  /* 0x0000000000007941 */ /* 0x000fea0003800200 */
.L_x_10:
[----:B------:R-:W0:Y:S01]  /*11e0*/  S2R R2, SR_CgaCtaId ;  /* 0x0000000000027919 */ /* 0x000e220000008800 */
[----:B------:R-:W-:Y:S01]  /*11f0*/  MOV R3, 0x400 ;  /* 0x0000040000037802 */ /* 0x000fe20000000f00 */
[----:B-12---:R-:W1:Y:S01]  /*1200*/  LDC R6, c[0x0][0x398] ;  /* 0x0000e600ff067b82 */ /* 0x006e620000000800 */
[C---:B------:R-:W-:Y:S01]  /*1210*/  ISETP.GT.U32.AND P0, PT, R12.reuse, 0x1ff, PT ;  /* 0x000001ff0c00780c */ /* 0x040fe20003f04070 */
[----:B------:R-:W-:Y:S01]  /*1220*/  BSSY.RECONVERGENT B0, `(.L_x_20) ;  /* 0x000003f000007945 */ /* 0x000fe20003800200 */
[----:B------:R-:W-:Y:S02]  /*1230*/  IADD3 R5, PT, PT, R3, 0x10, RZ ;  /* 0x0000001003057810 */ /* 0x000fe40007ffe0ff */
[----:B------:R-:W-:Y:S02]  /*1240*/  ISETP.GT.U32.AND P1, PT, R12, 0xff, PT ;  /* 0x000000ff0c00780c */ /* 0x000fe40003f24070 */
[----:B-1----:R-:W-:Y:S02]  /*1250*/  ISETP.GE.AND P2, PT, R6, 0x1, PT ;  /* 0x000000010600780c */ /* 0x002fe40003f46270 */
[----:B0-----:R-:W-:-:S05]  /*1260*/  LEA R0, R2, R5, 0x18 ;  /* 0x0000000502007211 */ /* 0x001fca00078ec0ff */
[----:B------:R-:W-:-:S04]  /*1270*/  IMAD R11, R9, 0x4, R0 ;  /* 0x00000004090b7824 */ /* 0x000fc800078e0200 */
[----:B------:R-:W-:-:S05]  /*1280*/  IMAD R10, R12, 0x4, R11 ;  /* 0x000000040c0a7824 */ /* 0x000fca00078e020b */
[----:B------:R-:W-:Y:S01]  /*1290*/  STS [R10], R15 ;  /* 0x0000000f0a007388 */ /* 0x000fe20000000800 */
[----:B------:R-:W-:Y:S06]  /*12a0*/  BAR.SYNC.DEFER_BLOCKING 0x0 ;  /* 0x0000000000007b1d */ /* 0x000fec0000010000 */
[----:B------:R-:W-:Y:S04]  /*12b0*/  @!P0 LDS R4, [R10+0x800] ;  /* 0x000800000a048984 */ /* 0x000fe80000000800 */
[----:B------:R-:W0:Y:S02]  /*12c0*/  @!P0 LDS R5, [R10] ;  /* 0x000000000a058984 */ /* 0x000e240000000800 */
[----:B0-----:R-:W-:-:S05]  /*12d0*/  @!P0 FADD R5, R4, R5 ;  /* 0x0000000504058221 */ /* 0x001fca0000000000 */
[----:B------:R-:W-:Y:S01]  /*12e0*/  @!P0 STS [R10], R5 ;  /* 0x000000050a008388 */ /* 0x000fe20000000800 */
[----:B------:R-:W-:Y:S01]  /*12f0*/  BAR.SYNC.DEFER_BLOCKING 0x0 ;  /* 0x0000000000007b1d */ /* 0x000fe20000010000 */
[----:B------:R-:W-:-:S05]  /*1300*/  ISETP.GT.U32.AND P0, PT, R12, 0x7f, PT ;  /* 0x0000007f0c00780c */ /* 0x000fca0003f04070 */
        /* <DEDUP_REMOVED lines=15> */
[----:B------:R0:W-:Y:S01]  /*1400*/  @!P1 STS [R10], R5 ;  /* 0x000000050a009388 */ /* 0x0001e20000000800 */
[----:B------:R-:W-:Y:S01]  /*1410*/  BAR.SYNC.DEFER_BLOCKING 0x0 ;  /* 0x0000000000007b1d */ /* 0x000fe20000010000 */
[----:B------:R-:W-:-:S05]  /*1420*/  PLOP3.LUT P1, PT, PT, PT, PT, 0x8, 0x80 ;  /* 0x000000000080781c */ /* 0x000fca0003f2e170 */
[----:B------:R-:W-:Y:S08]  /*1430*/  @P0 BRA `(.L_x_21) ;  /* 0x0000000000740947 */ /* 0x000ff00003800000 */
[----:B------:R-:W-:Y:S01]  /*1440*/  LDS R4, [R10+0x80] ;  /* 0x000080000a047984 */ /* 0x000fe20000000800 */
[----:B------:R-:W-:-:S03]  /*1450*/  ISETP.NE.AND P0, PT, R12, RZ, PT ;  /* 0x000000ff0c00720c */ /* 0x000fc60003f05270 */
[----:B0-----:R-:W0:Y:S10]  /*1460*/  LDS R5, [R10] ;  /* 0x000000000a057984 */ /* 0x001e340000000800 */
[----:B------:R-:W-:-:S02]  /*1470*/  @!P0 LEA R3, R2, R3, 0x18 ;  /* 0x0000000302038211 */ /* 0x000fc400078ec0ff */
[----:B------:R-:W-:Y:S01]  /*1480*/  @!P0 PLOP3.LUT P1, PT, PT, PT, PT, 0x80, 0x8 ;  /* 0x000000000008881c */ /* 0x000fe20003f2f070 */
[----:B0-----:R-:W-:-:S05]  /*1490*/  FADD R5, R4, R5 ;  /* 0x0000000504057221 */ /* 0x001fca0000000000 */
[----:B------:R-:W-:Y:S04]  /*14a0*/  STS [R10], R5 ;  /* 0x000000050a007388 */ /* 0x000fe80000000800 */
[----:B------:R-:W-:Y:S04]  /*14b0*/  LDS R4, [R10+0x40] ;  /* 0x000040000a047984 */ /* 0x000fe80000000800 */
[----:B------:R-:W0:Y:S02]  /*14c0*/  LDS R7, [R10] ;  /* 0x000000000a077984 */ /* 0x000e240000000800 */
        /* <DEDUP_REMOVED lines=18> */
[----:B------:R-:W0:Y:S04]  /*15f0*/  @!P0 LDS R4, [R11] ;  /* 0x000000000b048984 */ /* 0x000e280000000800 */
[----:B0-----:R1:W-:Y:S02]  /*1600*/  @!P0 STS [R3], R4 ;  /* 0x0000000403008388 */ /* 0x0013e40000000800 */
.L_x_21:
[----:B------:R-:W-:Y:S05]  /*1610*/  BSYNC.RECONVERGENT B0 ;  /* 0x0000000000007941 */ /* 0x000fea0003800200 */
.L_x_20:
[----:B------:R-:W-:Y:S06]  /*1620*/  BAR.SYNC.DEFER_BLOCKING 0x0 ;  /* 0x0000000000007b1d */ /* 0x000fec0000010000 */
[----:B------:R-:W-:Y:S05]  /*1630*/  @!P2 EXIT ;  /* 0x000000000000a94d */ /* 0x000fea0003800000 */
[----:B------:R-:W-:Y:S01]  /*1640*/  LOP3.LUT R2, RZ, R12, RZ, 0x33, !PT ;  /* 0x0000000cff027212 */ /* 0x000fe200078e33ff */
[----:B------:R-:W-:Y:S02]  /*1650*/  IMAD R7, R12, 0x4, R0 ;  /* 0x000000040c077824 */ /* 0x000fe400078e0200 */
[----:B------:R-:W-:Y:S01]  /*1660*/  IMAD.MOV.U32 R8, RZ, RZ, RZ ;  /* 0x000000ffff087224 */ /* 0x000fe200078e00ff */
[----:B------:R-:W-:Y:S02]  /*1670*/  IADD3 R9, PT, PT, R2, R9, RZ ;  /* 0x0000000902097210 */ /* 0x000fe40007ffe0ff */
[----:B------:R-:W-:Y:S02]  /*1680*/  IADD3 R7, PT, PT, R7, 0x4000, RZ ;  /* 0x0000400007077810 */ /* 0x000fe40007ffe0ff */
[----:B------:R-:W-:-:S04]  /*1690*/  LEA.HI R16, R9, 0x1, RZ, 0x16 ;  /* 0x0000000109107811 */ /* 0x000fc800078fb0ff */
[C---:B------:R-:W-:Y:S02]  /*16a0*/  LOP3.LUT R6, R16.reuse, 0x7ffff8, RZ, 0xc0, !PT ;  /* 0x007ffff810067812 */ /* 0x040fe400078ec0ff */
[----:B------:R-:W-:-:S03]  /*16b0*/  LOP3.LUT R15, R16, 0x7, RZ, 0xc0, !PT ;  /* 0x00000007100f7812 */ /* 0x000fc600078ec0ff */
[----:B------:R-:W-:Y:S02]  /*16c0*/  IMAD.MOV R6, RZ, RZ, -R6 ;  /* 0x000000ffff067224 */ /* 0x000fe400078e0a06 */
[----:B------:R-:W-:-:S07]  /*16d0*/  VIADD R14, R15, 0xffffffff ;  /* 0xffffffff0f0e7836 */ /* 0x000fce0000000000 */
.L_x_41:
[----:B--2---:R-:W2:Y:S01]  /*16e0*/  LDCU UR7, c[0x0][0x3a0] ;  /* 0x00007400ff0777ac */ /* 0x004ea20008000800 */
[----:B------:R-:W-:Y:S01]  /*16f0*/  BSSY.RECONVERGENT B0, `(.L_x_22) ;  /* 0x0000086000007945 */ /* 0x000fe20003800200 */
[----:B01----:R-:W-:Y:S02]  /*1700*/  HFMA2 R17, -RZ, RZ, 0, 0 ;  /* 0x00000000ff117431 */ /* 0x003fe400000001ff */
[----:B------:R-:W-:Y:S01]  /*1710*/  IMAD.MOV.U32 R13, RZ, RZ, RZ ;  /* 0x000000ffff0d7224 */ /* 0x000fe200078e00ff */
[----:B--2---:R-:W-:-:S13]  /*1720*/  ISETP.GE.AND P0, PT, R12, UR7, PT ;  /* 0x000000070c007c0c */ /* 0x004fda000bf06270 */
[----:B------:R-:W-:Y:S05]  /*1730*/  @P0 BRA `(.L_x_23) ;  /* 0x0000000800040947 */ /* 0x000fea0003800000 */
[----:B------:R-:W-:Y:S01]  /*1740*/  ISETP.GE.U32.AND P2, PT, R9, 0x1c00, PT ;  /* 0x00001c000900780c */ /* 0x000fe20003f46070 */
[----:B------:R-:W-:Y:S01]  /*1750*/  IMAD R19, R8, UR7, RZ ;  /* 0x0000000708137c24 */ /* 0x000fe2000f8e02ff */
[----:B------:R-:W-:Y:S01]  /*1760*/  BSSY.RECONVERGENT B1, `(.L_x_24) ;  /* 0x0000039000017945 */ /* 0x000fe20003800200 */
[----:B------:R-:W-:Y:S01]  /*1770*/  ISETP.NE.AND P0, PT, R15, RZ, PT ;  /* 0x000000ff0f00720c */ /* 0x000fe20003f05270 */
[----:B------:R-:W-:Y:S01]  /*1780*/  IMAD.MOV.U32 R13, RZ, RZ, RZ ;  /* 0x000000ffff0d7224 */ /* 0x000fe200078e00ff */
[----:B------:R-:W-:Y:S01]  /*1790*/  MOV R0, R12 ;  /* 0x0000000c00007202 */ /* 0x000fe20000000f00 */
[----:B------:R-:W-:Y:S01]  /*17a0*/  IMAD.MOV.U32 R17, RZ, RZ, RZ ;  /* 0x000000ffff117224 */ /* 0x000fe200078e00ff */
[----:B------:R-:W-:-:S06]  /*17b0*/  SHF.R.S32.HI R18, RZ, 0x1f, R19 ;  /* 0x0000001fff127819 */ /* 0x000fcc0000011413 */
[----:B------:R-:W-:Y:S05]  /*17c0*/  @!P2 BRA `(.L_x_25) ;  /* 0x0000000000c8a947 */ /* 0x000fea0003800000 */
[----:B------:R-:W2:Y:S01]  /*17d0*/  LDCU.64 UR4, c[0x0][0x380] ;  /* 0x00007000ff0477ac */ /* 0x000ea20008000a00 */
[----:B-1----:R-:W-:Y:S01]  /*17e0*/  IADD3 R3, P2, PT, R19, R12, RZ ;  /* 0x0000000c13037210 */ /* 0x002fe20007f5e0ff */
[----:B0-----:R-:W-:Y:S01]  /*17f0*/  IMAD.MOV.U32 R5, RZ, RZ, R7 ;  /* 0x000000ffff057224 */ /* 0x001fe200078e0007 */
[----:B------:R-:W-:Y:S01]  /*1800*/  MOV R13, RZ ;  /* 0x000000ff000d7202 */ /* 0x000fe20000000f00 */
[----:B------:R-:W-:Y:S02]  /*1810*/  IMAD.MOV.U32 R4, RZ, RZ, R6 ;  /* 0x000000ffff047224 */ /* 0x000fe400078e0006 */
[----:B------:R-:W-:Y:S01]  /*1820*/  IMAD.X R0, RZ, RZ, R18, P2 ;  /* 0x000000ffff007224 */ /* 0x000fe200010e0612 */
[----:B--2---:R-:W-:-:S04]  /*1830*/  LEA R2, P3, R3, UR4, 0x2 ;  /* 0x0000000403027c11 */ /* 0x004fc8000f8610ff */
[----:B------:R-:W-:Y:S02]  /*1840*/  IADD3 R2, P2, PT, R2, 0x4000, RZ ;  /* 0x0000400002027810 */ /* 0x000fe40007f5e0ff */
[----:B------:R-:W-:Y:S02]  /*1850*/  LEA.HI.X R3, R3, UR5, R0, 0x2, P3 ;  /* 0x0000000503037c11 */ /* 0x000fe400098f1400 */
[----:B------:R-:W-:-:S03]  /*1860*/  MOV R0, R12 ;  /* 0x0000000c00007202 */ /* 0x000fc60000000f00 */
[----:B------:R-:W-:-:S07]  /*1870*/  IMAD.X R3, RZ, RZ, R3, P2 ;  /* 0x000000ffff037224 */ /* 0x000fce00010e0603 */
.L_x_26:
[----:B------:R-:W2:Y:S04]  /*1880*/  LDG.E.CONSTANT R26, desc[UR8][R2.64+-0x4000] ;  /* 0xffc00008021a7981 */ /* 0x000ea8000c1e9900 */
[----:B------:R-:W3:Y:S04]  /*1890*/  LDG.E.CONSTANT R24, desc[UR8][R2.64+-0x3000] ;  /* 0xffd0000802187981 */ /* 0x000ee8000c1e9900 */
[----:B------:R-:W4:Y:S04]  /*18a0*/  LDG.E.CONSTANT R23, desc[UR8][R2.64+-0x2000] ;  /* 0xffe0000802177981 */ /* 0x000f28000c1e9900 */
[----:B------:R-:W2:Y:S04]  /*18b0*/  LDS R25, [R5+-0x4000] ;  /* 0xffc0000005197984 */ /* 0x000ea80000000800 */
[----:B------:R-:W5:Y:S04]  /*18c0*/  LDG.E.CONSTANT R22, desc[UR8][R2.64+-0x1000] ;  /* 0xfff0000802167981 */ /* 0x000f68000c1e9900 */
[----:B------:R-:W3:Y:S04]  /*18d0*/  LDS R21, [R5+-0x3000] ;  /* 0xffd0000005157984 */ /* 0x000ee80000000800 */
[----:B------:R-:W5:Y:S01]  /*18e0*/  LDG.E.CONSTANT R20, desc[UR8][R2.64] ;  /* 0x0000000802147981 */ /* 0x000f62000c1e9900 */
[----:B--2---:R-:W-:-:S03]  /*18f0*/  FFMA R25, R26, R25, R17 ;  /* 0x000000191a197223 */ /* 0x004fc60000000011 */
[----:B------:R-:W2:Y:S01]  /*1900*/  LDG.E.CONSTANT R17, desc[UR8][R2.64+0x1000] ;  /* 0x0010000802117981 */ /* 0x000ea2000c1e9900 */
[----:B------:R-:W-:-:S03]  /*1910*/  FFMA R27, R26, R26, R13 ;  /* 0x0000001a1a1b7223 */ /* 0x000fc6000000000d */
[----:B------:R-:W2:Y:S01]  /*1920*/  LDG.E.CONSTANT R13, desc[UR8][R2.64+0x2000] ;  /* 0x00200008020d7981 */ /* 0x000ea2000c1e9900 */
[----:B---3--:R-:W-:-:S03]  /*1930*/  FFMA R26, R24, R21, R25 ;  /* 0x00000015181a7223 */ /* 0x008fc60000000019 */
[----:B------:R0:W3:Y:S01]  /*1940*/  LDG.E.CONSTANT R21, desc[UR8][R2.64+0x3000] ;  /* 0x0030000802157981 */ /* 0x0000e2000c1e9900 */
[----:B------:R-:W-:Y:S01]  /*1950*/  FFMA R24, R24, R24, R27 ;  /* 0x0000001818187223 */ /* 0x000fe2000000001b */
[----:B------:R-:W-:Y:S02]  /*1960*/  VIADD R4, R4, 0x8 ;  /* 0x0000000804047836 */ /* 0x000fe40000000000 */
[----:B------:R-:W1:Y:S01]  /*1970*/  LDS R25, [R5+-0x2000] ;  /* 0xffe0000005197984 */ /* 0x000e620000000800 */
[----:B----4-:R-:W-:Y:S01]  /*1980*/  FFMA R27, R23, R23, R24 ;  /* 0x00000017171b7223 */ /* 0x010fe20000000018 */
[----:B------:R-:W-:Y:S01]  /*1990*/  VIADD R0, R0, 0x2000 ;  /* 0x0000200000007836 */ /* 0x000fe20000000000 */
[----:B------:R-:W-:Y:S01]  /*19a0*/  ISETP.NE.AND P2, PT, R4, RZ, PT ;  /* 0x000000ff0400720c */ /* 0x000fe20003f45270 */
[----:B------:R-:W-:Y:S01]  /*19b0*/  LDS R24, [R5+0x1000] ;  /* 0x0010000005187984 */ /* 0x000fe20000000800 */
[----:B-----5:R-:W-:Y:S01]  /*19c0*/  FFMA R27, R22, R22, R27 ;  /* 0x00000016161b7223 */ /* 0x020fe2000000001b */
[----:B0-----:R-:W-:-:S04]  /*19d0*/  IADD3 R2, P3, PT, R2, 0x8000, RZ ;  /* 0x0000800002027810 */ /* 0x001fc80007f7e0ff */
[----:B------:R-:W-:Y:S01]  /*19e0*/  IADD3.X R3, PT, PT, RZ, R3, RZ, P3, !PT ;  /* 0x00000003ff037210 */ /* 0x000fe20001ffe4ff */
[----:B-1----:R-:W-:Y:S02]  /*19f0*/  FFMA R25, R23, R25, R26 ;  /* 0x0000001917197223 */ /* 0x002fe4000000001a */
[----:B------:R-:W0:Y:S04]  /*1a00*/  LDS R26, [R5+-0x1000] ;  /* 0xfff00000051a7984 */ /* 0x000e280000000800 */
[----:B------:R-:W1:Y:S01]  /*1a10*/  LDS R23, [R5] ;  /* 0x0000000005177984 */ /* 0x000e620000000800 */
[----:B0-----:R-:W-:-:S03]  /*1a20*/  FFMA R25, R22, R26, R25 ;  /* 0x0000001a16197223 */ /* 0x001fc60000000019 */
[----:B------:R-:W0:Y:S01]  /*1a30*/  LDS R22, [R5+0x2000] ;  /* 0x0020000005167984 */ /* 0x000e220000000800 */
[C---:B-1----:R-:W-:Y:S01]  /*1a40*/  FFMA R28, R20.reuse, R23, R25 ;  /* 0x00000017141c7223 */ /* 0x042fe20000000019 */
[----:B------:R-:W-:Y:S02]  /*1a50*/  FFMA R20, R20, R20, R27 ;  /* 0x0000001414147223 */ /* 0x000fe4000000001b */
[----:B------:R1:W3:Y:S02]  /*1a60*/  LDS R26, [R5+0x3000] ;  /* 0x00300000051a7984 */ /* 0x0002e40000000800 */
[----:B-1----:R-:W-:Y:S02]  /*1a70*/  VIADD R5, R5, 0x8000 ;  /* 0x0000800005057836 */ /* 0x002fe40000000000 */
[C---:B--2---:R-:W-:Y:S01]  /*1a80*/  FFMA R23, R17.reuse, R24, R28 ;  /* 0x0000001811177223 */ /* 0x044fe2000000001c */
[----:B------:R-:W-:-:S03]  /*1a90*/  FFMA R20, R17, R17, R20 ;  /* 0x0000001111147223 */ /* 0x000fc60000000014 */
[C---:B0-----:R-:W-:Y:S01]  /*1aa0*/  FFMA R23, R13.reuse, R22, R23 ;  /* 0x000000160d177223 */ /* 0x041fe20000000017 */
[----:B------:R-:W-:-:S03]  /*1ab0*/  FFMA R20, R13, R13, R20 ;  /* 0x0000000d0d147223 */ /* 0x000fc60000000014 */
[C---:B---3--:R-:W-:Y:S01]  /*1ac0*/  FFMA R17, R21.reuse, R26, R23 ;  /* 0x0000001a15117223 */ /* 0x048fe20000000017 */
[----:B------:R-:W-:Y:S01]  /*1ad0*/  FFMA R13, R21, R21, R20 ;  /* 0x00000015150d7223 */ /* 0x000fe20000000014 */
[----:B------:R-:W-:Y:S06]  /*1ae0*/  @P2 BRA `(.L_x_26) ;  /* 0xfffffffc00642947 */ /* 0x000fec000383ffff */
.L_x_25:
[----:B------:R-:W-:Y:S05]  /*1af0*/  BSYNC.RECONVERGENT B1 ;  /* 0x0000000000017941 */ /* 0x000fea0003800200 */
.L_x_24:
[----:B------:R-:W-:Y:S05]  /*1b00*/  @!P0 BRA `(.L_x_23) ;  /* 0x0000000400108947 */ /* 0x000fea0003800000 */
[----:B------:R-:W-:Y:S01]  /*1b10*/  ISETP.GE.U32.AND P0, PT, R14, 0x3, PT ;  /* 0x000000030e00780c */ /* 0x000fe20003f06070 */
[----:B------:R-:W-:Y:S01]  /*1b20*/  BSSY.RECONVERGENT B1, `(.L_x_27) ;  /* 0x000001e000017945 */ /* 0x000fe20003800200 */
[----:B------:R-:W-:-:S11]  /*1b30*/  LOP3.LUT P2, RZ, R16, 0x3, RZ, 0xc0, !PT ;  /* 0x0000000310ff7812 */ /* 0x000fd6000784c0ff */
[----:B------:R-:W-:Y:S05]  /*1b40*/  @!P0 BRA `(.L_x_28) ;  /* 0x00000000006c8947 */ /* 0x000fea0003800000 */
[----:B------:R-:W2:Y:S01]  /*1b50*/  LDCU.64 UR4, c[0x0][0x380] ;  /* 0x00007000ff0477ac */ /* 0x000ea20008000a00 */
[----:B-1----:R-:W-:-:S04]  /*1b60*/  IADD3 R3, P0, PT, R19, R0, RZ ;  /* 0x0000000013037210 */ /* 0x002fc80007f1e0ff */
[----:B------:R-:W-:Y:S02]  /*1b70*/  IADD3.X R4, PT, PT, RZ, R18, RZ, P0, !PT ;  /* 0x00000012ff047210 */ /* 0x000fe400007fe4ff */
[----:B--2---:R-:W-:-:S04]  /*1b80*/  LEA R2, P0, R3, UR4, 0x2 ;  /* 0x0000000403027c11 */ /* 0x004fc8000f8010ff */
[----:B------:R-:W-:-:S05]  /*1b90*/  LEA.HI.X R3, R3, UR5, R4, 0x2, P0 ;  /* 0x0000000503037c11 */ /* 0x000fca00080f1404 */
[----:B------:R-:W2:Y:S04]  /*1ba0*/  LDG.E.CONSTANT R20, desc[UR8][R2.64] ;  /* 0x0000000802147981 */ /* 0x000ea8000c1e9900 */
[----:B------:R-:W3:Y:S04]  /*1bb0*/  LDG.E.CONSTANT R23, desc[UR8][R2.64+0x1000] ;  /* 0x0010000802177981 */ /* 0x000ee8000c1e9900 */
[----:B------:R-:W4:Y:S04]  /*1bc0*/  LDG.E.CONSTANT R4, desc[UR8][R2.64+0x2000] ;  /* 0x0020000802047981 */ /* 0x000f28000c1e9900 */
[----:B0-----:R3:W5:Y:S01]  /*1bd0*/  LDG.E.CONSTANT R5, desc[UR8][R2.64+0x3000] ;  /* 0x0030000802057981 */ /* 0x001762000c1e9900 */
[----:B------:R-:W0:Y:S01]  /*1be0*/  S2UR UR5, SR_CgaCtaId ;  /* 0x00000000000579c3 */ /* 0x000e220000008800 */
[----:B------:R-:W-:-:S02]  /*1bf0*/  UMOV UR4, 0x400 ;  /* 0x0000040000047882 */ /* 0x000fc40000000000 */
[----:B------:R-:W-:-:S04]  /*1c00*/  UIADD3 UR4, UPT, UPT, UR4, 0x10, URZ ;  /* 0x0000001004047890 */ /* 0x000fc8000fffe0ff */
[----:B0-----:R-:W-:-:S06]  /*1c10*/  ULEA UR4, UR5, UR4, 0x18 ;  /* 0x0000000405047291 */ /* 0x001fcc000f8ec0ff */
[C---:B------:R-:W-:Y:S01]  /*1c20*/  LEA R21, R0.reuse, UR4, 0x2 ;  /* 0x0000000400157c11 */ /* 0x040fe2000f8e10ff */
[----:B------:R-:W-:-:S04]  /*1c30*/  VIADD R0, R0, 0x1000 ;  /* 0x0000100000007836 */ /* 0x000fc80000000000 */
[----:B------:R-:W2:Y:S04]  /*1c40*/  LDS R22, [R21] ;  /* 0x0000000015167984 */ /* 0x000ea80000000800 */
[----:B------:R-:W3:Y:S04]  /*1c50*/  LDS R24, [R21+0x1000] ;  /* 0x0010000015187984 */ /* 0x000ee80000000800 */
[----:B------:R-:W4:Y:S04]  /*1c60*/  LDS R25, [R21+0x2000] ;  /* 0x0020000015197984 */ /* 0x000f280000000800 */
[----:B------:R-:W5:Y:S01]  /*1c70*/  LDS R26, [R21+0x3000] ;  /* 0x00300000151a7984 */ /* 0x000f620000000800 */
[C---:B--2---:R-:W-:Y:S01]  /*1c80*/  FFMA R22, R20.reuse, R22, R17 ;  /* 0x0000001614167223 */ /* 0x044fe20000000011 */
[----:B------:R-:W-:-:S03]  /*1c90*/  FFMA R13, R20, R20, R13 ;  /* 0x00000014140d7223 */ /* 0x000fc6000000000d */
[C---:B---3--:R-:W-:Y:S01]  /*1ca0*/  FFMA R3, R23.reuse, R24, R22 ;  /* 0x0000001817037223 */ /* 0x048fe20000000016 */
[----:B------:R-:W-:-:S03]  /*1cb0*/  FFMA R13, R23, R23, R13 ;  /* 0x00000017170d7223 */ /* 0x000fc6000000000d */
[C---:B----4-:R-:W-:Y:S01]  /*1cc0*/  FFMA R2, R4.reuse, R25, R3 ;  /* 0x0000001904027223 */ /* 0x050fe20000000003 */
[----:B------:R-:W-:-:S03]  /*1cd0*/  FFMA R4, R4, R4, R13 ;  /* 0x0000000404047223 */ /* 0x000fc6000000000d */
[C---:B-----5:R-:W-:Y:S01]  /*1ce0*/  FFMA R17, R5.reuse, R26, R2 ;  /* 0x0000001a05117223 */ /* 0x060fe20000000002 */
[----:B------:R-:W-:-:S07]  /*1cf0*/  FFMA R13, R5, R5, R4 ;  /* 0x00000005050d7223 */ /* 0x000fce0000000004 */
.L_x_28:
[----:B------:R-:W-:Y:S05]  /*1d00*/  BSYNC.RECONVERGENT B1 ;  /* 0x0000000000017941 */ /* 0x000fea0003800200 */
.L_x_27:
[----:B------:R-:W-:Y:S05]  /*1d10*/  @!P2 BRA `(.L_x_23) ;  /* 0x00000000008ca947 */ /* 0x000fea0003800000 */
[C---:B------:R-:W-:Y:S02]  /*1d20*/  LOP3.LUT P2, RZ, R9.reuse, 0xc00, RZ, 0xc0, !PT ;  /* 0x00000c0009ff7812 */ /* 0x040fe4000784c0ff */
[----:B------:R-:W-:-:S11]  /*1d30*/  LOP3.LUT P0, RZ, R9, 0x400, RZ, 0xc0, !PT ;  /* 0x0000040009ff7812 */ /* 0x000fd6000780c0ff */
[----:B------:R-:W2:Y:S01]  /*1d40*/  @P2 S2R R23, SR_CgaCtaId ;  /* 0x0000000000172919 */ /* 0x000ea20000008800 */
[----:B01----:R-:W0:Y:S01]  /*1d50*/  @P2 LDC.64 R4, c[0x0][0x380] ;  /* 0x0000e000ff042b82 */ /* 0x003e220000000a00 */
[----:B------:R-:W-:Y:S02]  /*1d60*/  @P2 MOV R20, 0x400 ;  /* 0x0000040000142802 */ /* 0x000fe40000000f00 */
[----:B------:R-:W-:-:S03]  /*1d70*/  @P2 IADD3 R21, P3, PT, R19, R0, RZ ;  /* 0x0000000013152210 */ /* 0x000fc60007f7e0ff */
[----:B------:R-:W-:Y:S01]  /*1d80*/  @P2 VIADD R20, R20, 0x10 ;  /* 0x0000001014142836 */ /* 0x000fe20000000000 */
[----:B------:R-:W-:Y:S01]  /*1d90*/  @P2 IADD3.X R22, PT, PT, RZ, R18, RZ, P3, !PT ;  /* 0x00000012ff162210 */ /* 0x000fe20001ffe4ff */
[----:B------:R-:W1:Y:S01]  /*1da0*/  @!P0 LDC.64 R2, c[0x0][0x380] ;  /* 0x0000e000ff028b82 */ /* 0x000e620000000a00 */
[----:B0-----:R-:W-:-:S04]  /*1db0*/  @P2 LEA R4, P4, R21, R4, 0x2 ;  /* 0x0000000415042211 */ /* 0x001fc800078810ff */
[----:B------:R-:W-:Y:S02]  /*1dc0*/  @P2 LEA.HI.X R5, R21, R5, R22, 0x2, P4 ;  /* 0x0000000515052211 */ /* 0x000fe400020f1416 */
[----:B--2---:R-:W-:-:S03]  /*1dd0*/  @P2 LEA R23, R23, R20, 0x18 ;  /* 0x0000001417172211 */ /* 0x004fc600078ec0ff */
[----:B------:R-:W2:Y:S02]  /*1de0*/  @P2 LDG.E.CONSTANT R24, desc[UR8][R4.64+0x1000] ;  /* 0x0010000804182981 */ /* 0x000ea4000c1e9900 */
[C---:B------:R-:W-:Y:S02]  /*1df0*/  @P2 IMAD R20, R0.reuse, 0x4, R23 ;  /* 0x0000000400142824 */ /* 0x040fe400078e0217 */
[----:B------:R-:W-:-:S03]  /*1e00*/  @P2 VIADD R0, R0, 0x800 ;  /* 0x0000080000002836 */ /* 0x000fc60000000000 */
[----:B------:R-:W-:Y:S02]  /*1e10*/  @P2 LDS R21, [R20+0x1000] ;  /* 0x0010000014152984 */ /* 0x000fe40000000800 */
[----:B------:R-:W-:-:S04]  /*1e20*/  @!P0 IADD3 R19, P3, PT, R19, R0, RZ ;  /* 0x0000000013138210 */ /* 0x000fc80007f7e0ff */
[----:B------:R-:W-:Y:S02]  /*1e30*/  @!P0 IADD3.X R22, PT, PT, RZ, R18, RZ, P3, !PT ;  /* 0x00000012ff168210 */ /* 0x000fe40001ffe4ff */
[C---:B-1----:R-:W-:Y:S01]  /*1e40*/  @!P0 LEA R2, P3, R19.reuse, R2, 0x2 ;  /* 0x0000000213028211 */ /* 0x042fe200078610ff */
[----:B------:R-:W3:Y:S03]  /*1e50*/  @P2 LDG.E.CONSTANT R18, desc[UR8][R4.64] ;  /* 0x0000000804122981 */ /* 0x000ee6000c1e9900 */
[----:B------:R-:W-:-:S05]  /*1e60*/  @!P0 LEA.HI.X R3, R19, R3, R22, 0x2, P3 ;  /* 0x0000000313038211 */ /* 0x000fca00018f1416 */
[----:B------:R-:W4:Y:S01]  /*1e70*/  @!P0 LDG.E.CONSTANT R2, desc[UR8][R2.64] ;  /* 0x0000000802028981 */ /* 0x000f22000c1e9900 */
[----:B------:R-:W0:Y:S01]  /*1e80*/  @!P0 S2R R22, SR_CgaCtaId ;  /* 0x0000000000168919 */ /* 0x000e220000008800 */
[----:B------:R-:W-:-:S05]  /*1e90*/  @!P0 MOV R19, 0x400 ;  /* 0x0000040000138802 */ /* 0x000fca0000000f00 */
[----:B------:R-:W-:-:S05]  /*1ea0*/  @!P0 VIADD R19, R19, 0x10 ;  /* 0x0000001013138836 */ /* 0x000fca0000000000 */
[----:B0-----:R-:W-:Y:S02]  /*1eb0*/  @!P0 LEA R19, R22, R19, 0x18 ;  /* 0x0000001316138211 */ /* 0x001fe400078ec0ff */
[----:B------:R-:W0:Y:S03]  /*1ec0*/  @P2 LDS R22, [R20] ;  /* 0x0000000014162984 */ /* 0x000e260000000800 */
[----:B------:R-:W-:-:S06]  /*1ed0*/  @!P0 IMAD R0, R0, 0x4, R19 ;  /* 0x0000000400008824 */ /* 0x000fcc00078e0213 */
[----:B------:R-:W1:Y:S01]  /*1ee0*/  @!P0 LDS R0, [R0] ;  /* 0x0000000000008984 */ /* 0x000e620000000800 */
[C---:B---3--:R-:W-:Y:S01]  /*1ef0*/  @P2 FFMA R19, R18.reuse, R18, R13 ;  /* 0x0000001212132223 */ /* 0x048fe2000000000d */
[----:B0-----:R-:W-:-:S03]  /*1f00*/  @P2 FFMA R22, R18, R22, R17 ;  /* 0x0000001612162223 */ /* 0x001fc60000000011 */
[C---:B--2---:R-:W-:Y:S01]  /*1f10*/  @P2 FFMA R13, R24.reuse, R24, R19 ;  /* 0x00000018180d2223 */ /* 0x044fe20000000013 */
[----:B------:R-:W-:-:S03]  /*1f20*/  @P2 FFMA R17, R24, R21, R22 ;  /* 0x0000001518112223 */ /* 0x000fc60000000016 */
[C---:B----4-:R-:W-:Y:S01]  /*1f30*/  @!P0 FFMA R13, R2.reuse, R2, R13 ;  /* 0x00000002020d8223 */ /* 0x050fe2000000000d */
[----:B-1----:R-:W-:-:S07]  /*1f40*/  @!P0 FFMA R17, R2, R0, R17 ;  /* 0x0000000002118223 */ /* 0x002fce0000000011 */
.L_x_23:
[----:B------:R-:W-:Y:S05]  /*1f50*/  BSYNC.RECONVERGENT B0 ;  /* 0x0000000000007941 */ /* 0x000fea0003800200 */
.L_x_22:
[----:B------:R-:W-:Y:S01]  /*1f60*/  STS [R10], R17 ;  /* 0x000000110a007388 */ /* 0x000fe20000000800 */
[C---:B------:R-:W-:Y:S01]  /*1f70*/  ISETP.GT.U32.AND P0, PT, R12.reuse, 0x1ff, PT ;  /* 0x000001ff0c00780c */ /* 0x040fe20003f04070 */
[----:B------:R-:W-:Y:S01]  /*1f80*/  BSSY.RECONVERGENT B0, `(.L_x_29) ;  /* 0x000005c000007945 */ /* 0x000fe20003800200 */
[----:B------:R-:W-:Y:S01]  /*1f90*/  ISETP.GT.U32.AND P2, PT, R12, 0xff, PT ;  /* 0x000000ff0c00780c */ /* 0x000fe20003f44070 */
[----:B------:R-:W-:Y:S01]  /*1fa0*/  STS [R10+0x1000], R13 ;  /* 0x0010000d0a007388 */ /* 0x000fe20000000800 */
[----:B------:R-:W-:Y:S09]  /*1fb0*/  BAR.SYNC.DEFER_BLOCKING 0x0 ;  /* 0x0000000000007b1d */ /* 0x000ff20000010000 */
[----:B------:R-:W-:Y:S04]  /*1fc0*/  @!P0 LDS R0, [R10+0x800] ;  /* 0x000800000a008984 */ /* 0x000fe80000000800 */
[----:B-1----:R-:W1:Y:S04]  /*1fd0*/  @!P0 LDS R3, [R10] ;  /* 0x000000000a038984 */ /* 0x002e680000000800 */
[----:B------:R-:W-:Y:S04]  /*1fe0*/  @!P0 LDS R2, [R10+0x1800] ;  /* 0x001800000a028984 */ /* 0x000fe80000000800 */
[----:B0-----:R-:W0:Y:S01]  /*1ff0*/  @!P0 LDS R5, [R10+0x1000] ;  /* 0x001000000a058984 */ /* 0x001e220000000800 */
[----:B-1----:R-:W-:-:S05]  /*2000*/  @!P0 FADD R3, R0, R3 ;  /* 0x0000000300038221 */ /* 0x002fca0000000000 */
[----:B------:R-:W-:Y:S01]  /*2010*/  @!P0 STS [R10], R3 ;  /* 0x000000030a008388 */ /* 0x000fe20000000800 */
[----:B0-----:R-:W-:-:S05]  /*2020*/  @!P0 FADD R5, R2, R5 ;  /* 0x0000000502058221 */ /* 0x001fca0000000000 */
[----:B------:R-:W-:Y:S01]  /*2030*/  @!P0 STS [R10+0x1000], R5 ;  /* 0x001000050a008388 */ /* 0x000fe20000000800 */
[----:B------:R-:W-:Y:S01]  /*2040*/  BAR.SYNC.DEFER_BLOCKING 0x0 ;  /* 0x0000000000007b1d */ /* 0x000fe20000010000 */
[----:B------:R-:W-:-:S05]  /*2050*/  ISETP.GT.U32.AND P0, PT, R12, 0x7f, PT ;  /* 0x0000007f0c00780c */ /* 0x000fca0003f04070 */
[----:B------:R-:W-:Y:S04]  /*2060*/  @!P2 LDS R0, [R10+0x400] ;  /* 0x000400000a00a984 */ /* 0x000fe80000000800 */
[----:B------:R-:W0:Y:S04]  /*2070*/  @!P2 LDS R13, [R10] ;  /* 0x000000000a0da984 */ /* 0x000e280000000800 */
[----:B------:R-:W-:Y:S04]  /*2080*/  @!P2 LDS R2, [R10+0x1400] ;  /* 0x001400000a02a984 */ /* 0x000fe80000000800 */
[----:B------:R-:W1:Y:S01]  /*2090*/  @!P2 LDS R17, [R10+0x1000] ;  /* 0x001000000a11a984 */ /* 0x000e620000000800 */
[----:B0-----:R-:W-:-:S05]  /*20a0*/  @!P2 FADD R13, R0, R13 ;  /* 0x0000000d000da221 */ /* 0x001fca0000000000 */
[----:B------:R-:W-:Y:S01]  /*20b0*/  @!P2 STS [R10], R13 ;  /* 0x0000000d0a00a388 */ /* 0x000fe20000000800 */
[----:B-1----:R-:W-:-:S05]  /*20c0*/  @!P2 FADD R17, R2, R17 ;  /* 0x000000110211a221 */ /* 0x002fca0000000000 */
        /* <DEDUP_REMOVED lines=18> */
[----:B------:R0:W-:Y:S01]  /*21f0*/  @!P2 STS [R10], R13 ;  /* 0x0000000d0a00a388 */ /* 0x0001e20000000800 */
[----:B-1----:R-:W-:-:S05]  /*2200*/  @!P2 FADD R17, R2, R17 ;  /* 0x000000110211a221 */ /* 0x002fca0000000000 */
[----:B------:R0:W-:Y:S01]  /*2210*/  @!P2 STS [R10+0x1000], R17 ;  /* 0x001000110a00a388 */ /* 0x0001e20000000800 */
[----:B------:R-:W-:Y:S06]  /*2220*/  BAR.SYNC.DEFER_BLOCKING 0x0 ;  /* 0x0000000000007b1d */ /* 0x000fec0000010000 */
[----:B------:R-:W-:Y:S05]  /*2230*/  @P0 BRA `(.L_x_30) ;  /* 0x0000000000c00947 */ /* 0x000fea0003800000 */
[----:B------:R-:W-:Y:S04]  /*2240*/  LDS R0, [R10+0x80] ;  /* 0x000080000a007984 */ /* 0x000fe80000000800 */
[----:B------:R-:W1:Y:S02]  /*2250*/  LDS R3, [R10] ;  /* 0x000000000a037984 */ /* 0x000e640000000800 */
[----:B-1----:R-:W-:-:S05]  /*2260*/  FADD R3, R0, R3 ;  /* 0x0000000300037221 */ /* 0x002fca0000000000 */
[----:B------:R-:W-:Y:S04]  /*2270*/  STS [R10], R3 ;  /* 0x000000030a007388 */ /* 0x000fe80000000800 */
[----:B------:R-:W-:Y:S04]  /*2280*/  LDS R0, [R10+0x1080] ;  /* 0x001080000a007984 */ /* 0x000fe80000000800 */
[----:B------:R-:W1:Y:S02]  /*2290*/  LDS R5, [R10+0x1000] ;  /* 0x001000000a057984 */ /* 0x000e640000000800 */
[----:B-1----:R-:W-:-:S05]  /*22a0*/  FADD R5, R0, R5 ;  /* 0x0000000500057221 */ /* 0x002fca0000000000 */
[----:B------:R-:W-:Y:S04]  /*22b0*/  STS [R10+0x1000], R5 ;  /* 0x001000050a007388 */ /* 0x000fe80000000800 */
[----:B------:R-:W-:Y:S04]  /*22c0*/  LDS R0, [R10+0x40] ;  /* 0x000040000a007984 */ /* 0x000fe80000000800 */
[----:B0-----:R-:W0:Y:S02]  /*22d0*/  LDS R13, [R10] ;  /* 0x000000000a0d7984 */ /* 0x001e240000000800 */
        /* <DEDUP_REMOVED lines=19> */
[----:B------:R-:W0:Y:S02]  /*2410*/  LDS R17, [R10+0x1000] ;  /* 0x001000000a117984 */ /* 0x000e240000000800 */
[----:B0-----:R-:W-:-:S05]  /*2420*/  FADD R17, R0, R17 ;  /* 0x0000001100117221 */ /* 0x001fca0000000000 */
[----:B------:R-:W-:Y:S04]  /*2430*/  STS [R10+0x1000], R17 ;  /* 0x001000110a007388 */ /* 0x000fe80000000800 */
        /* <DEDUP_REMOVED lines=15> */
[----:B------:R1:W-:Y:S02]  /*2530*/  STS [R10+0x1000], R17 ;  /* 0x001000110a007388 */ /* 0x0003e40000000800 */
.L_x_30:
[----:B------:R-:W-:Y:S05]  /*2540*/  BSYNC.RECONVERGENT B0 ;  /* 0x0000000000007941 */ /* 0x000fea0003800200 */
.L_x_29:
[----:B------:R-:W-:Y:S04]  /*2550*/  BSSY.RECONVERGENT B0, `(.L_x_31) ;  /* 0x0000036000007945 */ /* 0x000fe80003800200 */
[----:B------:R-:W-:Y:S05]  /*2560*/  @!P1 BRA `(.L_x_32) ;  /* 0x0000000000d09947 */ /* 0x000fea0003800000 */
[----:B------:R-:W2:Y:S02]  /*2570*/  LDS R0, [R11+0x1000] ;  /* 0x001000000b007984 */ /* 0x000ea40000000800 */
[----:B--2---:R-:W-:Y:S01]  /*2580*/  IADD3 R2, PT, PT, R0, -0xd000000, RZ ;  /* 0xf300000000027810 */ /* 0x004fe20007ffe0ff */
[----:B------:R2:W3:Y:S03]  /*2590*/  MUFU.RSQ R3, R0 ;  /* 0x0000000000037308 */ /* 0x0004e60000001400 */
[----:B------:R-:W-:-:S13]  /*25a0*/  ISETP.GT.U32.AND P0, PT, R2, 0x727fffff, PT ;  /* 0x727fffff0200780c */ /* 0x000fda0003f04070 */
[----:B--2---:R-:W-:Y:S05]  /*25b0*/  @!P0 BRA `(.L_x_33) ;  /* 0x0000000000188947 */ /* 0x004fea0003800000 */
[----:B------:R-:W-:Y:S01]  /*25c0*/  BSSY.RECONVERGENT B1, `(.L_x_34) ;  /* 0x0000003000017945 */ /* 0x000fe20003800200 */
[----:B------:R-:W-:-:S07]  /*25d0*/  MOV R19, 0x25f0 ;  /* 0x000025f000137802 */ /* 0x000fce0000000f00 */
[----:B01-3--:R-:W-:Y:S05]  /*25e0*/  CALL.REL.NOINC `($__internal_0_$__cuda_sm20_sqrt_rn_f32_slowpath) ;  /* 0x0000000000cc7944 */ /* 0x00bfea0003c00000 */
[----:B------:R-:W-:Y:S05]  /*25f0*/  BSYNC.RECONVERGENT B1 ;  /* 0x0000000000017941 */ /* 0x000fea0003800200 */
.L_x_34:
[----:B------:R-:W-:Y:S01]  /*2600*/  IMAD.MOV.U32 R2, RZ, RZ, R3 ;  /* 0x000000ffff027224 */ /* 0x000fe200078e0003 */
[----:B------:R-:W-:Y:S06]  /*2610*/  BRA `(.L_x_35) ;  /* 0x0000000000107947 */ /* 0x000fec0003800000 */
.L_x_33:
[----:B---3--:R-:W-:Y:S01]  /*2620*/  FMUL.FTZ R5, R0, R3 ;  /* 0x0000000300057220 */ /* 0x008fe20000410000 */
[----:B------:R-:W-:-:S03]  /*2630*/  FMUL.FTZ R2, R3, 0.5 ;  /* 0x3f00000003027820 */ /* 0x000fc60000410000 */
[----:B------:R-:W-:-:S04]  /*2640*/  FFMA R0, -R5, R5, R0 ;  /* 0x0000000505007223 */ /* 0x000fc80000000100 */
[----:B------:R-:W-:-:S07]  /*2650*/  FFMA R2, R0, R2, R5 ;  /* 0x0000000200027223 */ /* 0x000fce0000000005 */
.L_x_35:
[----:B------:R-:W2:Y:S01]  /*2660*/  S2UR UR5, SR_CgaCtaId ;  /* 0x00000000000579c3 */ /* 0x000ea20000008800 */
[----:B------:R-:W-:Y:S02]  /*2670*/  UMOV UR4, 0x400 ;  /* 0x0000040000047882 */ /* 0x000fe40000000000 */
[----:B--2---:R-:W-:-:S09]  /*2680*/  ULEA UR4, UR5, UR4, 0x18 ;  /* 0x0000000405047291 */ /* 0x004fd2000f8ec0ff */
[----:B------:R-:W2:Y:S02]  /*2690*/  LDS R0, [UR4] ;  /* 0x00000004ff007984 */ /* 0x000ea40008000800 */
[----:B--2---:R-:W-:Y:S01]  /*26a0*/  VIADD R4, R0, 0xf3000000 ;  /* 0xf300000000047836 */ /* 0x004fe20000000000 */
[----:B------:R2:W3:Y:S04]  /*26b0*/  MUFU.RSQ R3, R0 ;  /* 0x0000000000037308 */ /* 0x0004e80000001400 */
[----:B------:R-:W-:-:S13]  /*26c0*/  ISETP.GT.U32.AND P0, PT, R4, 0x727fffff, PT ;  /* 0x727fffff0400780c */ /* 0x000fda0003f04070 */
[----:B--23--:R-:W-:Y:S05]  /*26d0*/  @!P0 BRA `(.L_x_36) ;  /* 0x0000000000148947 */ /* 0x00cfea0003800000 */
[----:B------:R-:W-:Y:S01]  /*26e0*/  BSSY.RECONVERGENT B1, `(.L_x_37) ;  /* 0x0000003000017945 */ /* 0x000fe20003800200 */
[----:B------:R-:W-:-:S07]  /*26f0*/  MOV R19, 0x2710 ;  /* 0x0000271000137802 */ /* 0x000fce0000000f00 */
[----:B01----:R-:W-:Y:S05]  /*2700*/  CALL.REL.NOINC `($__internal_0_$__cuda_sm20_sqrt_rn_f32_slowpath) ;  /* 0x0000000000847944 */ /* 0x003fea0003c00000 */
[----:B------:R-:W-:Y:S05]  /*2710*/  BSYNC.RECONVERGENT B1 ;  /* 0x0000000000017941 */ /* 0x000fea0003800200 */
.L_x_37:
[----:B------:R-:W-:Y:S05]  /*2720*/  BRA `(.L_x_38) ;  /* 0x0000000000107947 */ /* 0x000fea0003800000 */
.L_x_36:
[----:B------:R-:W-:Y:S01]  /*2730*/  FMUL.FTZ R5, R0, R3 ;  /* 0x0000000300057220 */ /* 0x000fe20000410000 */
[----:B------:R-:W-:-:S03]  /*2740*/  FMUL.FTZ R3, R3, 0.5 ;  /* 0x3f00000003037820 */ /* 0x000fc60000410000 */
[----:B------:R-:W-:-:S04]  /*2750*/  FFMA R0, -R5, R5, R0 ;  /* 0x0000000505007223 */ /* 0x000fc80000000100 */
[----:B------:R-:W-:-:S07]  /*2760*/  FFMA R3, R0, R3, R5 ;  /* 0x0000000300037223 */ /* 0x000fce0000000005 */
.L_x_38:
[----:B------:R-:W2:Y:S01]  /*2770*/  LDS R0, [R11] ;  /* 0x000000000b007984 */ /* 0x000ea20000000800 */
[----:B------:R-:W-:Y:S01]  /*2780*/  FFMA R19, R3, R2, 9.9999999600419720025e-13 ;  /* 0x2b8cbccc03137423 */ /* 0x000fe20000000002 */
[----:B------:R-:W-:Y:S03]  /*2790*/  BSSY.RECONVERGENT B1, `(.L_x_39) ;  /* 0x000000c000017945 */ /* 0x000fe60003800200 */
[----:B------:R-:W3:Y:S02]  /*27a0*/  MUFU.RCP R2, R19 ;  /* 0x0000001300027308 */ /* 0x000ee40000001000 */
[----:B---3--:R-:W-:-:S04]  /*27b0*/  FFMA R3, -R19, R2, 1 ;  /* 0x3f80000013037423 */ /* 0x008fc80000000102 */
[----:B------:R-:W-:Y:S02]  /*27c0*/  FFMA R3, R2, R3, R2 ;  /* 0x0000000302037223 */ /* 0x000fe40000000002 */
[----:B--2---:R-:W2:Y:S02]  /*27d0*/  FCHK P0, R0, R19 ;  /* 0x0000001300007302 */ /* 0x004ea40000000000 */
[----:B------:R-:W-:-:S04]  /*27e0*/  FFMA R2, R0, R3, RZ ;  /* 0x0000000300027223 */ /* 0x000fc800000000ff */
[----:B------:R-:W-:-:S04]  /*27f0*/  FFMA R4, -R19, R2, R0 ;  /* 0x0000000213047223 */ /* 0x000fc80000000100 */
[----:B------:R-:W-:Y:S01]  /*2800*/  FFMA R5, R3, R4, R2 ;  /* 0x0000000403057223 */ /* 0x000fe20000000002 */
[----:B--2---:R-:W-:Y:S06]  /*2810*/  @!P0 BRA `(.L_x_40) ;  /* 0x00000000000c8947 */ /* 0x004fec0003800000 */
[----:B------:R-:W-:-:S07]  /*2820*/  MOV R2, 0x2840 ;  /* 0x0000284000027802 */ /* 0x000fce0000000f00 */
[----:B01----:R-:W-:Y:S05]  /*2830*/  CALL.REL.NOINC `($__internal_1_$__cuda_sm3x_div_rn_noftz_f32_slowpath) ;  /* 0x0000000000907944 */ /* 0x003fea0003c00000 */
[----:B------:R-:W-:-:S07]  /*2840*/  MOV R5, R0 ;  /* 0x0000000000057202 */ /* 0x000fce0000000f00 */
.L_x_40:
[----:B------:R-:W-:Y:S05]  /*2850*/  BSYNC.RECONVERGENT B1 ;  /* 0x0000000000017941 */ /* 0x000fea0003800200 */
.L_x_39:
[----:B0-----:R-:W0:Y:S08]  /*2860*/  LDC R13, c[0x0][0x39c] ;  /* 0x0000e700ff0d7b82 */ /* 0x001e300000000800 */
[----:B------:R-:W2:Y:S01]  /*2870*/  LDC.64 R2, c[0x0][0x390] ;  /* 0x0000e400ff027b82 */ /* 0x000ea20000000a00 */
[----:B0-----:R-:W-:-:S04]  /*2880*/  IMAD R13, R8, R13, UR6 ;  /* 0x00000006080d7e24 */ /* 0x001fc8000f8e020d */
[----:B--2---:R-:W-:-:S05]  /*2890*/  IMAD.WIDE R2, R13, 0x4, R2 ;  /* 0x000000040d027825 */ /* 0x004fca00078e0202 */
[----:B------:R2:W-:Y:S02]  /*28a0*/  STG.E desc[UR8][R2.64], R5 ;  /* 0x0000000502007986 */ /* 0x0005e4000c101908 */
.L_x_32:
[----:B------:R-:W-:Y:S05]  /*28b0*/  BSYNC.RECONVERGENT B0 ;  /* 0x0000000000007941 */ /* 0x000fea0003800200 */
.L_x_31:
[----:B------:R-:W3:Y:S01]  /*28c0*/  LDCU UR4, c[0x0][0x398] ;  /* 0x00007300ff0477ac */ /* 0x000ee20008000800 */
[----:B------:R-:W-:Y:S01]  /*28d0*/  VIADD R8, R8, 0x1 ;  /* 0x0000000108087836 */ /* 0x000fe20000000000 */
[----:B------:R-:W-:Y:S04]  /*28e0*/  BAR.SYNC.DEFER_BLOCKING 0x0 ;  /* 0x0000000000007b1d */ /* 0x000fe80000010000 */
[----:B---3--:R-:W-:-:S13]  /*28f0*/  ISETP.NE.AND P0, PT, R8, UR4, PT ;  /* 0x0000000408007c0c */ /* 0x008fda000bf05270 */
[----:B------:R-:W-:Y:S05]  /*2900*/  @P0 BRA `(.L_x_41) ;  /* 0xffffffec00740947 */ /* 0x000fea000383ffff */
[----:B------:R-:W-:Y:S05]  /*2910*/  EXIT ;  /* 0x000000000000794d */ /* 0x000fea0003800000 */
        .weak           $__internal_0_$__cuda_sm20_sqrt_rn_f32_slowpath
        .type           $__internal_0_$__cuda_sm20_sqrt_rn_f32_slowpath,@function
        .size           $__internal_0_$__cuda_sm20_sqrt_rn_f32_slowpath,($__internal_1_$__cuda_sm3x_div_rn_noftz_f32_slowpath - $__internal_0_$__cuda_sm20_sqrt_rn_f32_slowpath)
$__internal_0_$__cuda_sm20_sqrt_rn_f32_slowpath:
[----:B------:R-:W-:-:S13]  /*2920*/  LOP3.LUT P0, RZ, R0, 0x7fffffff, RZ, 0xc0, !PT ;  /* 0x7fffffff00ff7812 */ /* 0x000fda000780c0ff */
[----:B------:R-:W-:Y:S01]  /*2930*/  @!P0 IMAD.MOV.U32 R3, RZ, RZ, R0 ;  /* 0x000000ffff038224 */ /* 0x000fe200078e0000 */
[----:B------:R-:W-:Y:S06]  /*2940*/  @!P0 BRA `(.L_x_42) ;  /* 0x0000000000408947 */ /* 0x000fec0003800000 */
[----:B------:R-:W-:-:S13]  /*2950*/  FSETP.GEU.FTZ.AND P0, PT, R0, RZ, PT ;  /* 0x000000ff0000720b */ /* 0x000fda0003f1e000 */
[----:B------:R-:W-:Y:S01]  /*2960*/  @!P0 MOV R3, 0x7fffffff ;  /* 0x7fffffff00038802 */ /* 0x000fe20000000f00 */
[----:B------:R-:W-:Y:S06]  /*2970*/  @!P0 BRA `(.L_x_42) ;  /* 0x0000000000348947 */ /* 0x000fec0003800000 */
[----:B------:R-:W-:-:S13]  /*2980*/  FSETP.GTU.FTZ.AND P0, PT, |R0|, +INF , PT ;  /* 0x7f8000000000780b */ /* 0x000fda0003f1c200 */
[----:B------:R-:W-:Y:S01]  /*2990*/  @P0 FADD.FTZ R3, R0, 1 ;  /* 0x3f80000000030421 */ /* 0x000fe20000010000 */
[----:B------:R-:W-:Y:S06]  /*29a0*/  @P0 BRA `(.L_x_42) ;  /* 0x0000000000280947 */ /* 0x000fec0003800000 */
[----:B------:R-:W-:-:S13]  /*29b0*/  FSETP.NEU.FTZ.AND P0, PT, |R0|, +INF , PT ;  /* 0x7f8000000000780b */ /* 0x000fda0003f1d200 */
[----:B------:R-:W-:-:S04]  /*29c0*/  @P0 FFMA R4, R0, 1.84467440737095516160e+19, RZ ;  /* 0x5f80000000040823 */ /* 0x000fc800000000ff */
[----:B------:R-:W0:Y:S02]  /*29d0*/  @P0 MUFU.RSQ R3, R4 ;  /* 0x0000000400030308 */ /* 0x000e240000001400 */
[----:B0-----:R-:W-:Y:S01]  /*29e0*/  @P0 FMUL.FTZ R5, R4, R3 ;  /* 0x0000000304050220 */ /* 0x001fe20000410000 */
[----:B------:R-:W-:Y:S01]  /*29f0*/  @P0 FMUL.FTZ R17, R3, 0.5 ;  /* 0x3f00000003110820 */ /* 0x000fe20000410000 */
[----:B------:R-:W-:Y:S02]  /*2a00*/  @!P0 IMAD.MOV.U32 R3, RZ, RZ, R0 ;  /* 0x000000ffff038224 */ /* 0x000fe400078e0000 */
[----:B------:R-:W-:-:S04]  /*2a10*/  @P0 FADD.FTZ R13, -R5, -RZ ;  /* 0x800000ff050d0221 */ /* 0x000fc80000010100 */
[----:B------:R-:W-:-:S04]  /*2a20*/  @P0 FFMA R18, R5, R13, R4 ;  /* 0x0000000d05120223 */ /* 0x000fc80000000004 */
[----:B------:R-:W-:-:S04]  /*2a30*/  @P0 FFMA R17, R18, R17, R5 ;  /* 0x0000001112110223 */ /* 0x000fc80000000005 */
[----:B------:R-:W-:-:S07]  /*2a40*/  @P0 FMUL.FTZ R3, R17, 2.3283064365386962891e-10 ;  /* 0x2f80000011030820 */ /* 0x000fce0000410000 */
.L_x_42:
[----:B------:R-:W-:Y:S02]  /*2a50*/  HFMA2 R5, -RZ, RZ, 0, 0 ;  /* 0x00000000ff057431 */ /* 0x000fe400000001ff */
[----:B------:R-:W-:-:S04]  /*2a60*/  IMAD.MOV.U32 R4, RZ, RZ, R19 ;  /* 0x000000ffff047224 */ /* 0x000fc800078e0013 */
[----:B------:R-:W-:Y:S05]  /*2a70*/  RET.REL.NODEC R4 `(_Z25cosine_strategy6_templateILi1024EEvPKfS1_Pfiii) ;  /* 0xffffffd404607950 */ /* 0x000fea0003c3ffff */
        .weak           $__internal_1_$__cuda_sm3x_div_rn_noftz_f32_slowpath
        .type           $__internal_1_$__cuda_sm3x_div_rn_noftz_f32_slowpath,@function
        .size           $__internal_1_$__cuda_sm3x_div_rn_noftz_f32_slowpath,(.L_x_331 - $__internal_1_$__cuda_sm3x_div_rn_noftz_f32_slowpath)
$__internal_1_$__cuda_sm3x_div_rn_noftz_f32_slowpath:
[--C-:B------:R-:W-:Y:S01]  /*2a80*/  SHF.R.U32.HI R4, RZ, 0x17, R19.reuse ;  /* 0x00000017ff047819 */ /* 0x100fe20000011613 */
[----:B------:R-:W-:Y:S01]  /*2a90*/  BSSY.RECONVERGENT B2, `(.L_x_43) ;  /* 0x0000065000027945 */ /* 0x000fe20003800200 */
[----:B------:R-:W-:Y:S01]  /*2aa0*/  SHF.R.U32.HI R3, RZ, 0x17, R0 ;  /* 0x00000017ff037819 */ /* 0x000fe20000011600 */
[----:B------:R-:W-:Y:S01]  /*2ab0*/  IMAD.MOV.U32 R18, RZ, RZ, R19 ;  /* 0x000000ffff127224 */ /* 0x000fe200078e0013 */
[----:B------:R-:W-:Y:S02]  /*2ac0*/  LOP3.LUT R4, R4, 0xff, RZ, 0xc0, !PT ;  /* 0x000000ff04047812 */ /* 0x000fe400078ec0ff */
[----:B------:R-:W-:Y:S02]  /*2ad0*/  LOP3.LUT R13, R3, 0xff, RZ, 0xc0, !PT ;  /* 0x000000ff030d7812 */ /* 0x000fe400078ec0ff */
[----:B------:R-:W-:Y:S01]  /*2ae0*/  MOV R17, R0 ;  /* 0x0000000000117202 */ /* 0x000fe20000000f00 */
[----:B------:R-:W-:Y:S02]  /*2af0*/  VIADD R21, R4, 0xffffffff ;  /* 0xffffffff04157836 */ /* 0x000fe40000000000 */
[----:B------:R-:W-:-:S03]  /*2b00*/  VIADD R20, R13, 0xffffffff ;  /* 0xffffffff0d147836 */ /* 0x000fc60000000000 */
[----:B------:R-:W-:-:S04]  /*2b10*/  ISETP.GT.U32.AND P0, PT, R21, 0xfd, PT ;  /* 0x000000fd1500780c */ /* 0x000fc80003f04070 */
[----:B------:R-:W-:-:S13]  /*2b20*/  ISETP.GT.U32.OR P0, PT, R20, 0xfd, P0 ;  /* 0x000000fd1400780c */ /* 0x000fda0000704470 */
[----:B------:R-:W-:Y:S01]  /*2b30*/  @!P0 IMAD.MOV.U32 R5, RZ, RZ, RZ ;  /* 0x000000ffff058224 */ /* 0x000fe200078e00ff */
[----:B------:R-:W-:Y:S06]  /*2b40*/  @!P0 BRA `(.L_x_44) ;  /* 0x0000000000608947 */ /* 0x000fec0003800000 */
[----:B------:R-:W-:Y:S02]  /*2b50*/  FSETP.GTU.FTZ.AND P0, PT, |R0|, +INF , PT ;  /* 0x7f8000000000780b */ /* 0x000fe40003f1c200 */
[----:B------:R-:W-:Y:S02]  /*2b60*/  FSETP.GTU.FTZ.AND P2, PT, |R19|, +INF , PT ;  /* 0x7f8000001300780b */ /* 0x000fe40003f5c200 */
[----:B------:R-:W-:Y:S02]  /*2b70*/  MOV R3, R19 ;  /* 0x0000001300037202 */ /* 0x000fe40000000f00 */
[----:B------:R-:W-:-:S13]  /*2b80*/  PLOP3.LUT P0, PT, P0, P2, PT, 0xf8, 0x8f ;  /* 0x00000000008f781c */ /* 0x000fda0000705f70 */
[----:B------:R-:W-:Y:S05]  /*2b90*/  @P0 BRA `(.L_x_45) ;  /* 0x00000004004c0947 */ /* 0x000fea0003800000 */
[----:B------:R-:W-:-:S13]  /*2ba0*/  LOP3.LUT P0, RZ, R18, 0x7fffffff, R17, 0xc8, !PT ;  /* 0x7fffffff12ff7812 */ /* 0x000fda000780c811 */
[----:B------:R-:W-:Y:S05]  /*2bb0*/  @!P0 BRA `(.L_x_46) ;  /* 0x00000004003c8947 */ /* 0x000fea0003800000 */
[C---:B------:R-:W-:Y:S02]  /*2bc0*/  FSETP.NEU.FTZ.AND P2, PT, |R0|.reuse, +INF , PT ;  /* 0x7f8000000000780b */ /* 0x040fe40003f5d200 */
[----:B------:R-:W-:Y:S02]  /*2bd0*/  FSETP.NEU.FTZ.AND P3, PT, |R3|, +INF , PT ;  /* 0x7f8000000300780b */ /* 0x000fe40003f7d200 */
[----:B------:R-:W-:-:S11]  /*2be0*/  FSETP.NEU.FTZ.AND P0, PT, |R0|, +INF , PT ;  /* 0x7f8000000000780b */ /* 0x000fd60003f1d200 */
[----:B------:R-:W-:Y:S05]  /*2bf0*/  @!P3 BRA !P2, `(.L_x_46) ;  /* 0x00000004002cb947 */ /* 0x000fea0005000000 */
[----:B------:R-:W-:-:S04]  /*2c00*/  LOP3.LUT P2, RZ, R17, 0x7fffffff, RZ, 0xc0, !PT ;  /* 0x7fffffff11ff7812 */ /* 0x000fc8000784c0ff */
[----:B------:R-:W-:-:S13]  /*2c10*/  PLOP3.LUT P2, PT, P3, P2, PT, 0x2f, 0xf2 ;  /* 0x0000000000f2781c */ /* 0x000fda0001f44577 */
[----:B------:R-:W-:Y:S05]  /*2c20*/  @P2 BRA `(.L_x_47) ;  /* 0x0000000400182947 */ /* 0x000fea0003800000 */
[----:B------:R-:W-:-:S04]  /*2c30*/  LOP3.LUT P2, RZ, R18, 0x7fffffff, RZ, 0xc0, !PT ;  /* 0x7fffffff12ff7812 */ /* 0x000fc8000784c0ff */
[----:B------:R-:W-:-:S13]  /*2c40*/  PLOP3.LUT P0, PT, P0, P2, PT, 0x2f, 0xf2 ;  /* 0x0000000000f2781c */ /* 0x000fda0000704577 */
[----:B------:R-:W-:Y:S05]  /*2c50*/  @P0 BRA `(.L_x_48) ;  /* 0x0000000400000947 */ /* 0x000fea0003800000 */
[----:B------:R-:W-:Y:S02]  /*2c60*/  ISETP.GE.AND P0, PT, R20, RZ, PT ;  /* 0x000000ff1400720c */ /* 0x000fe40003f06270 */
[----:B------:R-:W-:-:S11]  /*2c70*/  ISETP.GE.AND P2, PT, R21, RZ, PT ;  /* 0x000000ff1500720c */ /* 0x000fd60003f46270 */
[----:B------:R-:W-:Y:S02]  /*2c80*/  @P0 IMAD.MOV.U32 R5, RZ, RZ, RZ ;  /* 0x000000ffff050224 */ /* 0x000fe400078e00ff */
[----:B------:R-:W-:Y:S01]  /*2c90*/  @!P0 FFMA R17, R0, 1.84467440737095516160e+19, RZ ;  /* 0x5f80000000118823 */ /* 0x000fe200000000ff */
[----:B------:R-:W-:Y:S02]  /*2ca0*/  @!P0 IMAD.MOV.U32 R5, RZ, RZ, -0x40 ;  /* 0xffffffc0ff058424 */ /* 0x000fe400078e00ff */
[----:B------:R-:W-:-:S03]  /*2cb0*/  @!P2 FFMA R18, R3, 1.84467440737095516160e+19, RZ ;  /* 0x5f8000000312a823 */ /* 0x000fc600000000ff */
[----:B------:R-:W-:-:S07]  /*2cc0*/  @!P2 IADD3 R5, PT, PT, R5, 0x40, RZ ;  /* 0x000000400505a810 */ /* 0x000fce0007ffe0ff */
.L_x_44:
[----:B------:R-:W-:Y:S01]  /*2cd0*/  LEA R3, R4, 0xc0800000, 0x17 ;  /* 0xc080000004037811 */ /* 0x000fe200078eb8ff */
[----:B------:R-:W-:Y:S01]  /*2ce0*/  VIADD R13, R13, 0xffffff81 ;  /* 0xffffff810d0d7836 */ /* 0x000fe20000000000 */
[----:B------:R-:W-:Y:S03]  /*2cf0*/  BSSY.RECONVERGENT B3, `(.L_x_49) ;  /* 0x0000035000037945 */ /* 0x000fe60003800200 */
[----:B------:R-:W-:Y:S02]  /*2d00*/  IMAD.IADD R18, R18, 0x1, -R3 ;  /* 0x0000000112127824 */ /* 0x000fe400078e0a03 */
[C---:B------:R-:W-:Y:S02]  /*2d10*/  IMAD R0, R13.reuse, -0x800000, R17 ;  /* 0xff8000000d007824 */ /* 0x040fe400078e0211 */
[----:B------:R0:W1:Y:S01]  /*2d20*/  MUFU.RCP R3, R18 ;  /* 0x0000001200037308 */ /* 0x0000620000001000 */
[----:B------:R-:W-:Y:S01]  /*2d30*/  FADD.FTZ R19, -R18, -RZ ;  /* 0x800000ff12137221 */ /* 0x000fe20000010100 */
[----:B0-----:R-:W-:-:S04]  /*2d40*/  IADD3 R18, PT, PT, R13, 0x7f, -R4 ;  /* 0x0000007f0d127810 */ /* 0x001fc80007ffe804 */
[----:B------:R-:W-:Y:S01]  /*2d50*/  IADD3 R5, PT, PT, R18, R5, RZ ;  /* 0x0000000512057210 */ /* 0x000fe20007ffe0ff */
[----:B-1----:R-:W-:-:S04]  /*2d60*/  FFMA R20, R3, R19, 1 ;  /* 0x3f80000003147423 */ /* 0x002fc80000000013 */
[----:B------:R-:W-:-:S04]  /*2d70*/  FFMA R3, R3, R20, R3 ;  /* 0x0000001403037223 */ /* 0x000fc80000000003 */
[----:B------:R-:W-:-:S04]  /*2d80*/  FFMA R20, R0, R3, RZ ;  /* 0x0000000300147223 */ /* 0x000fc800000000ff */
[----:B------:R-:W-:-:S04]  /*2d90*/  FFMA R17, R19, R20, R0 ;  /* 0x0000001413117223 */ /* 0x000fc80000000000 */
[----:B------:R-:W-:-:S04]  /*2da0*/  FFMA R20, R3, R17, R20 ;  /* 0x0000001103147223 */ /* 0x000fc80000000014 */
[----:B------:R-:W-:-:S04]  /*2db0*/  FFMA R19, R19, R20, R0 ;  /* 0x0000001413137223 */ /* 0x000fc80000000000 */
[----:B------:R-:W-:-:S05]  /*2dc0*/  FFMA R0, R3, R19, R20 ;  /* 0x0000001303007223 */ /* 0x000fca0000000014 */
[----:B------:R-:W-:-:S04]  /*2dd0*/  SHF.R.U32.HI R4, RZ, 0x17, R0 ;  /* 0x00000017ff047819 */ /* 0x000fc80000011600 */
[----:B------:R-:W-:-:S05]  /*2de0*/  LOP3.LUT R4, R4, 0xff, RZ, 0xc0, !PT ;  /* 0x000000ff04047812 */ /* 0x000fca00078ec0ff */
[----:B------:R-:W-:-:S04]  /*2df0*/  IMAD.IADD R13, R4, 0x1, R5 ;  /* 0x00000001040d7824 */ /* 0x000fc800078e0205 */
[----:B------:R-:W-:-:S05]  /*2e00*/  VIADD R4, R13, 0xffffffff ;  /* 0xffffffff0d047836 */ /* 0x000fca0000000000 */
[----:B------:R-:W-:-:S13]  /*2e10*/  ISETP.GE.U32.AND P0, PT, R4, 0xfe, PT ;  /* 0x000000fe0400780c */ /* 0x000fda0003f06070 */
[----:B------:R-:W-:Y:S05]  /*2e20*/  @!P0 BRA `(.L_x_50) ;  /* 0x0000000000808947 */ /* 0x000fea0003800000 */
[----:B------:R-:W-:-:S13]  /*2e30*/  ISETP.GT.AND P0, PT, R13, 0xfe, PT ;  /* 0x000000fe0d00780c */ /* 0x000fda0003f04270 */
[----:B------:R-:W-:Y:S05]  /*2e40*/  @P0 BRA `(.L_x_51) ;  /* 0x00000000006c0947 */ /* 0x000fea0003800000 */
[----:B------:R-:W-:-:S13]  /*2e50*/  ISETP.GE.AND P0, PT, R13, 0x1, PT ;  /* 0x000000010d00780c */ /* 0x000fda0003f06270 */
[----:B------:R-:W-:Y:S05]  /*2e60*/  @P0 BRA `(.L_x_52) ;  /* 0x0000000000740947 */ /* 0x000fea0003800000 */
[----:B------:R-:W-:Y:S02]  /*2e70*/  ISETP.GE.AND P0, PT, R13, -0x18, PT ;  /* 0xffffffe80d00780c */ /* 0x000fe40003f06270 */
[----:B------:R-:W-:-:S11]  /*2e80*/  LOP3.LUT R0, R0, 0x80000000, RZ, 0xc0, !PT ;  /* 0x8000000000007812 */ /* 0x000fd600078ec0ff */
[----:B------:R-:W-:Y:S05]  /*2e90*/  @!P0 BRA `(.L_x_52) ;  /* 0x0000000000688947 */ /* 0x000fea0003800000 */
[-CC-:B------:R-:W-:Y:S01]  /*2ea0*/  FFMA.RZ R4, R3, R19.reuse, R20.reuse ;  /* 0x0000001303047223 */ /* 0x180fe2000000c014 */
[C---:B------:R-:W-:Y:S02]  /*2eb0*/  IADD3 R18, PT, PT, R13.reuse, 0x20, RZ ;  /* 0x000000200d127810 */ /* 0x040fe40007ffe0ff */
[----:B------:R-:W-:Y:S02]  /*2ec0*/  ISETP.NE.AND P3, PT, R13, RZ, PT ;  /* 0x000000ff0d00720c */ /* 0x000fe40003f65270 */
[----:B------:R-:W-:Y:S01]  /*2ed0*/  LOP3.LUT R5, R4, 0x7fffff, RZ, 0xc0, !PT ;  /* 0x007fffff04057812 */ /* 0x000fe200078ec0ff */
[CCC-:B------:R-:W-:Y:S01]  /*2ee0*/  FFMA.RP R4, R3.reuse, R19.reuse, R20.reuse ;  /* 0x0000001303047223 */ /* 0x1c0fe20000008014 */
[----:B------:R-:W-:Y:S01]  /*2ef0*/  FFMA.RM R3, R3, R19, R20 ;  /* 0x0000001303037223 */ /* 0x000fe20000004014 */
[----:B------:R-:W-:Y:S01]  /*2f00*/  ISETP.NE.AND P2, PT, R13, RZ, PT ;  /* 0x000000ff0d00720c */ /* 0x000fe20003f45270 */
[----:B------:R-:W-:Y:S01]  /*2f10*/  IMAD.MOV R13, RZ, RZ, -R13 ;  /* 0x000000ffff0d7224 */ /* 0x000fe200078e0a0d */
[----:B------:R-:W-:-:S02]  /*2f20*/  LOP3.LUT R5, R5, 0x800000, RZ, 0xfc, !PT ;  /* 0x0080000005057812 */ /* 0x000fc400078efcff */
[----:B------:R-:W-:Y:S02]  /*2f30*/  FSETP.NEU.FTZ.AND P0, PT, R4, R3, PT ;  /* 0x000000030400720b */ /* 0x000fe40003f1d000 */
[----:B------:R-:W-:Y:S02]  /*2f40*/  SHF.L.U32 R18, R5, R18, RZ ;  /* 0x0000001205127219 */ /* 0x000fe400000006ff */
[----:B------:R-:W-:Y:S02]  /*2f50*/  SEL R4, R13, RZ, P3 ;  /* 0x000000ff0d047207 */ /* 0x000fe40001800000 */
[----:B------:R-:W-:Y:S02]  /*2f60*/  ISETP.NE.AND P2, PT, R18, RZ, P2 ;  /* 0x000000ff1200720c */ /* 0x000fe40001745270 */
[----:B------:R-:W-:Y:S02]  /*2f70*/  SHF.R.U32.HI R4, RZ, R4, R5 ;  /* 0x00000004ff047219 */ /* 0x000fe40000011605 */
[----:B------:R-:W-:-:S02]  /*2f80*/  PLOP3.LUT P0, PT, P0, P2, PT, 0xf8, 0x8f ;  /* 0x00000000008f781c */ /* 0x000fc40000705f70 */
[----:B------:R-:W-:Y:S02]  /*2f90*/  SHF.R.U32.HI R18, RZ, 0x1, R4 ;  /* 0x00000001ff127819 */ /* 0x000fe40000011604 */
[----:B------:R-:W-:-:S04]  /*2fa0*/  SEL R3, RZ, 0x1, !P0 ;  /* 0x00000001ff037807 */ /* 0x000fc80004000000 */
[----:B------:R-:W-:-:S04]  /*2fb0*/  LOP3.LUT R3, R3, 0x1, R18, 0xf8, !PT ;  /* 0x0000000103037812 */ /* 0x000fc800078ef812 */
[----:B------:R-:W-:-:S05]  /*2fc0*/  LOP3.LUT R3, R3, R4, RZ, 0xc0, !PT ;  /* 0x0000000403037212 */ /* 0x000fca00078ec0ff */
[----:B------:R-:W-:-:S05]  /*2fd0*/  IMAD.IADD R3, R18, 0x1, R3 ;  /* 0x0000000112037824 */ /* 0x000fca00078e0203 */
[----:B------:R-:W-:Y:S01]  /*2fe0*/  LOP3.LUT R0, R3, R0, RZ, 0xfc, !PT ;  /* 0x0000000003007212 */ /* 0x000fe200078efcff */
[----:B------:R-:W-:Y:S06]  /*2ff0*/  BRA `(.L_x_52) ;  /* 0x0000000000107947 */ /* 0x000fec0003800000 */
.L_x_51:
[----:B------:R-:W-:-:S04]  /*3000*/  LOP3.LUT R0, R0, 0x80000000, RZ, 0xc0, !PT ;  /* 0x8000000000007812 */ /* 0x000fc800078ec0ff */
[----:B------:R-:W-:Y:S01]  /*3010*/  LOP3.LUT R0, R0, 0x7f800000, RZ, 0xfc, !PT ;  /* 0x7f80000000007812 */ /* 0x000fe200078efcff */
[----:B------:R-:W-:Y:S06]  /*3020*/  BRA `(.L_x_52) ;  /* 0x0000000000047947 */ /* 0x000fec0003800000 */
.L_x_50:
[----:B------:R-:W-:-:S07]  /*3030*/  LEA R0, R5, R0, 0x17 ;  /* 0x0000000005007211 */ /* 0x000fce00078eb8ff */
.L_x_52:
[----:B------:R-:W-:Y:S05]  /*3040*/  BSYNC.RECONVERGENT B3 ;  /* 0x0000000000037941 */ /* 0x000fea0003800200 */
.L_x_49:
[----:B------:R-:W-:Y:S05]  /*3050*/  BRA `(.L_x_53) ;  /* 0x0000000000207947 */ /* 0x000fea0003800000 */
.L_x_48:
[----:B------:R-:W-:-:S04]  /*3060*/  LOP3.LUT R0, R18, 0x80000000, R17, 0x48, !PT ;  /* 0x8000000012007812 */ /* 0x000fc800078e4811 */
[----:B------:R-:W-:Y:S01]  /*3070*/  LOP3.LUT R0, R0, 0x7f800000, RZ, 0xfc, !PT ;  /* 0x7f80000000007812 */ /* 0x000fe200078efcff */
[----:B------:R-:W-:Y:S06]  /*3080*/  BRA `(.L_x_53) ;  /* 0x0000000000147947 */ /* 0x000fec0003800000 */
.L_x_47:
[----:B------:R-:W-:Y:S01]  /*3090*/  LOP3.LUT R0, R18, 0x80000000, R17, 0x48, !PT ;  /* 0x8000000012007812 */ /* 0x000fe200078e4811 */
[----:B------:R-:W-:Y:S06]  /*30a0*/  BRA `(.L_x_53) ;  /* 0x00000000000c7947 */ /* 0x000fec0003800000 */
.L_x_46:
[----:B------:R-:W0:Y:S01]  /*30b0*/  MUFU.RSQ R0, -QNAN ;  /* 0xffc0000000007908 */ /* 0x000e220000001400 */
[----:B------:R-:W-:Y:S05]  /*30c0*/  BRA `(.L_x_53) ;  /* 0x0000000000047947 */ /* 0x000fea0003800000 */
.L_x_45:
[----:B------:R-:W-:-:S07]  /*30d0*/  FADD.FTZ R0, R0, R3 ;  /* 0x0000000300007221 */ /* 0x000fce0000010000 */
.L_x_53:
[----:B------:R-:W-:Y:S05]  /*30e0*/  BSYNC.RECONVERGENT B2 ;  /* 0x0000000000027941 */ /* 0x000fea0003800200 */
.L_x_43:
[----:B------:R-:W-:-:S04]  /*30f0*/  IMAD.MOV.U32 R3, RZ, RZ, 0x0 ;  /* 0x00000000ff037424 */ /* 0x000fc800078e00ff */
[----:B0-----:R-:W-:Y:S05]  /*3100*/  RET.REL.NODEC R2 `(_Z25cosine_strategy6_templateILi1024EEvPKfS1_Pfiii) ;  /* 0xffffffcc02bc7950 */ /* 0x001fea0003c3ffff */
.L_x_54:
[----:B------:R-:W-:-:S00]  /*3110*/  BRA `(.L_x_54) ;  /* 0xfffffffc00fc7947 */ /* 0x000fc0000383ffff */
[----:B------:R-:W-:-:S00]  /*3120*/  NOP ;  /* 0x0000000000007918 */ /* 0x000fc00000000000 */
        /* <DEDUP_REMOVED lines=13> */
.L_x_331:


//--------------------- .text._Z25cosine_strategy6_templateILi512EEvPKfS1_Pfiii --------------------------
	.section	.text._Z25cosine_strategy6_templateILi512EEvPKfS1_Pfiii,"ax",@progbits
	.align	128
        .global         _Z25cosine_strategy6_templateILi512EEvPKfS1_Pfiii
        .type           _Z25cosine_strategy6_templateILi512EEvPKfS1_Pfiii,@function
        .size           _Z25cosine_strategy6_templateILi512EEvPKfS1_Pfiii,(.L_x_333 - _Z25cosine_strategy6_templateILi512EEvPKfS1_Pfiii)
        .other          _Z25cosine_strategy6_templateILi512EEvPKfS1_Pfiii,@"STO_CUDA_ENTRY STV_DEFAULT"
_Z25cosine_strategy6_templateILi512EEvPKfS1_Pfiii:
.text._Z25cosine_strategy6_templateILi512EEvPKfS1_Pfiii:
        /* <DEDUP_REMOVED lines=31> */
.L_x_59:
        /* <DEDUP_REMOVED lines=11> */
.L_x_58:
[----:B------:R-:W-:Y:S05]  /*02a0*/  BSYNC.RECONVERGENT B1 ;  /* 0x0000000000017941 */ /* 0x000fea0003800200 */
.L_x_57:
        /* <DEDUP_REMOVED lines=12> */
.L_x_62:
[C---:B------:R-:W-:Y:S01]  /*0370*/  VIADD R2, R0.reuse, 0x800 ;  /* 0x0000080000027836 */ /* 0x040fe20000000000 */
[C---:B------:R-:W-:Y:S02]  /*0380*/  IADD3 R4, PT, PT, R0.reuse, 0x1800, RZ ;  /* 0x0000180000047810 */ /* 0x040fe40007ffe0ff */
[C---:B0-----:R-:W-:Y:S02]  /*0390*/  IADD3 R18, P4, PT, R11.reuse, R0, RZ ;  /* 0x000000000b127210 */ /* 0x041fe40007f9e0ff */
[C---:B------:R-:W-:Y:S01]  /*03a0*/  IADD3 R3, P2, PT, R11.reuse, R2, RZ ;  /* 0x000000020b037210 */ /* 0x040fe20007f5e0ff */
[----:B------:R-:W-:Y:S01]  /*03b0*/  VIADD R2, R0, 0x1000 ;  /* 0x0000100000027836 */ /* 0x000fe20000000000 */
[----:B------:R-:W-:-:S03]  /*03c0*/  IADD3 R5, P3, PT, R11, R4, RZ ;  /* 0x000000040b057210 */ /* 0x000fc60007f7e0ff */
[--C-:B------:R-:W-:Y:S01]  /*03d0*/  IMAD.X R6, RZ, RZ, R8.reuse, P2 ;  /* 0x000000ffff067224 */ /* 0x100fe200010e0608 */
[----:B------:R-:W-:Y:S01]  /*03e0*/  LEA R14, P2, R3, UR10, 0x2 ;  /* 0x0000000a030e7c11 */ /* 0x000fe2000f8410ff */
[----:B------:R-:W-:Y:S01]  /*03f0*/  IMAD.X R10, RZ, RZ, R8, P3 ;  /* 0x000000ffff0a7224 */ /* 0x000fe200018e0608 */
[----:B------:R-:W-:Y:S02]  /*0400*/  LEA R4, P3, R5, UR10, 0x2 ;  /* 0x0000000a05047c11 */ /* 0x000fe4000f8610ff */
[----:B------:R-:W-:Y:S01]  /*0410*/  LEA.HI.X R15, R3, UR11, R6, 0x2, P2 ;  /* 0x0000000b030f7c11 */ /* 0x000fe200090f1406 */
[----:B------:R-:W-:Y:S01]  /*0420*/  IMAD.X R3, RZ, RZ, R8, P4 ;  /* 0x000000ffff037224 */ /* 0x000fe200020e0608 */
[----:B------:R-:W-:Y:S02]  /*0430*/  IADD3 R7, P2, PT, R11, R2, RZ ;  /* 0x000000020b077210 */ /* 0x000fe40007f5e0ff */
[C---:B------:R-:W-:Y:S01]  /*0440*/  LEA R2, P4, R18.reuse, UR10, 0x2 ;  /* 0x0000000a12027c11 */ /* 0x040fe2000f8810ff */
[----:B------:R-:W2:Y:S01]  /*0450*/  LDG.E.CONSTANT R22, desc[UR8][R14.64+0x1800] ;  /* 0x001800080e167981 */ /* 0x000ea2000c1e9900 */
[----:B------:R-:W-:Y:S01]  /*0460*/  LEA.HI.X R5, R5, UR11, R10, 0x2, P3 ;  /* 0x0000000b05057c11 */ /* 0x000fe200098f140a */
[----:B------:R-:W-:Y:S01]  /*0470*/  IMAD.X R16, RZ, RZ, R8, P2 ;  /* 0x000000ffff107224 */ /* 0x000fe200010e0608 */
[----:B------:R-:W-:Y:S01]  /*0480*/  LEA R6, P2, R7, UR10, 0x2 ;  /* 0x0000000a07067c11 */ /* 0x000fe2000f8410ff */
[----:B------:R-:W3:Y:S01]  /*0490*/  LDG.E.CONSTANT R10, desc[UR8][R14.64+0x800] ;  /* 0x000800080e0a7981 */ /* 0x000ee2000c1e9900 */
[----:B------:R-:W-:-:S02]  /*04a0*/  LEA.HI.X R3, R18, UR11, R3, 0x2, P4 ;  /* 0x0000000b12037c11 */ /* 0x000fc4000a0f1403 */
[----:B------:R-:W-:Y:S01]  /*04b0*/  LEA.HI.X R7, R7, UR11, R16, 0x2, P2 ;  /* 0x0000000b07077c11 */ /* 0x000fe200090f1410 */
        /* <DEDUP_REMOVED lines=14> */
[C---:B0-----:R-:W-:Y:S01]  /*05a0*/  LEA R7, R0.reuse, R13, 0x2 ;  /* 0x0000000d00077211 */ /* 0x041fe200078e10ff */
[----:B------:R-:W-:-:S05]  /*05b0*/  VIADD R0, R0, 0x2000 ;  /* 0x0000200000007836 */ /* 0x000fca0000000000 */
        /* <DEDUP_REMOVED lines=18> */
.L_x_61:
[----:B------:R-:W-:Y:S05]  /*06e0*/  BSYNC.RECONVERGENT B1 ;  /* 0x0000000000017941 */ /* 0x000fea0003800200 */
.L_x_60:
        /* <DEDUP_REMOVED lines=33> */
.L_x_64:
[----:B------:R-:W-:Y:S05]  /*0900*/  BSYNC.RECONVERGENT B1 ;  /* 0x0000000000017941 */ /* 0x000fea0003800200 */
.L_x_63:
        /* <DEDUP_REMOVED lines=16> */
.L_x_56:
[----:B------:R-:W-:Y:S05]  /*0a10*/  BSYNC.RECONVERGENT B0 ;  /* 0x0000000000007941 */ /* 0x000fea0003800200 */
.L_x_55:
        /* <DEDUP_REMOVED lines=22> */
.L_x_69:
        /* <DEDUP_REMOVED lines=37> */
.L_x_68:
[----:B------:R-:W-:Y:S05]  /*0dd0*/  BSYNC.RECONVERGENT B1 ;  /* 0x0000000000017941 */ /* 0x000fea0003800200 */
.L_x_67:
        /* <DEDUP_REMOVED lines=28> */
.L_x_71:
[----:B------:R-:W-:Y:S05]  /*0fa0*/  BSYNC.RECONVERGENT B1 ;  /* 0x0000000000017941 */ /* 0x000fea0003800200 */
.L_x_70:
        /* <DEDUP_REMOVED lines=20> */
.L_x_73:
[----:B------:R-:W-:Y:S05]  /*10f0*/  BSYNC.RECONVERGENT B1 ;  /* 0x0000000000017941 */ /* 0x000fea0003800200 */
.L_x_72:
[----:B------:R-:W-:Y:S05]  /*1100*/  @!P1 BRA `(.L_x_66) ;  /* 0x0000000000309947 */ /* 0x000fea0003800000 */
[----:B------:R-:W0:Y:S01]  /*1110*/  S2R R7, SR_CgaCtaId ;  /* 0x0000000000077919 */ /* 0x000e220000008800 */
[----:B------:R-:W-:-:S05]  /*1120*/  MOV R0, 0x400 ;  /* 0x0000040000007802 */ /* 0x000fca0000000f00 */
[----:B------:R-:W-:Y:S02]  /*1130*/  VIADD R2, R0, 0x10 ;  /* 0x0000001000027836 */ /* 0x000fe40000000000 */
[----:B------:R-:W-:-:S03]  /*1140*/  IMAD.MOV.U32 R0, RZ, RZ, RZ ;  /* 0x000000ffff007224 */ /* 0x000fc600078e00ff */
[----:B0-----:R-:W-:-:S07]  /*1150*/  LEA R4, R7, R2, 0x18 ;  /* 0x0000000207047211 */ /* 0x001fce00078ec0ff */
.L_x_74:
[C---:B------:R-:W-:Y:S01]  /*1160*/  LEA R2, R3.reuse, R4, 0x2 ;  /* 0x0000000403027211 */ /* 0x040fe200078e10ff */
[----:B------:R-:W-:Y:S02]  /*1170*/  VIADD R0, R0, 0x1 ;  /* 0x0000000100007836 */ /* 0x000fe40000000000 */
[----:B------:R-:W-:-:S03]  /*1180*/  VIADD R3, R3, 0x200 ;  /* 0x0000020003037836 */ /* 0x000fc60000000000 */
[----:B------:R-:W0:Y:S01]  /*1190*/  LDS R2, [R2] ;  /* 0x0000000002027984 */ /* 0x000e220000000800 */
[----:B------:R-:W-:Y:S01]  /*11a0*/  ISETP.NE.AND P0, PT, R0, R5, PT ;  /* 0x000000050000720c */ /* 0x000fe20003f05270 */
[----:B0-----:R-:W-:-:S12]  /*11b0*/  FFMA R15, R2, R2, R15 ;  /* 0x00000002020f7223 */ /* 0x001fd8000000000f */
[----:B------:R-:W-:Y:S05]  /*11c0*/  @P0 BRA `(.L_x_74) ;  /* 0xfffffffc00e40947 */ /* 0x000fea000383ffff */
.L_x_66:
[----:B------:R-:W-:Y:S05]  /*11d0*/  BSYNC.RECONVERGENT B0 ;  /* 0x0000000000007941 */ /* 0x000fea0003800200 */
.L_x_65:
[----:B------:R-:W0:Y:S01]  /*11e0*/  S2R R2, SR_CgaCtaId ;  /* 0x0000000000027919 */ /* 0x000e220000008800 */
[----:B------:R-:W-:Y:S01]  /*11f0*/  MOV R3, 0x400 ;  /* 0x0000040000037802 */ /* 0x000fe20000000f00 */
[----:B-12---:R-:W1:Y:S01]  /*1200*/  LDC R6, c[0x0][0x398] ;  /* 0x0000e600ff067b82 */ /* 0x006e620000000800 */
[C---:B------:R-:W-:Y:S01]  /*1210*/  ISETP.GT.U32.AND P0, PT, R12.reuse, 0xff, PT ;  /* 0x000000ff0c00780c */ /* 0x040fe20003f04070 */
[----:B------:R-:W-:Y:S01]  /*1220*/  BSSY.RECONVERGENT B0, `(.L_x_75) ;  /* 0x0000039000007945 */ /* 0x000fe20003800200 */
[----:B------:R-:W-:Y:S02]  /*1230*/  IADD3 R5, PT, PT, R3, 0x10, RZ ;  /* 0x0000001003057810 */ /* 0x000fe40007ffe0ff */
[C---:B------:R-:W-:Y:S02]  /*1240*/  ISETP.GT.U32.AND P1, PT, R12.reuse, 0x7f, PT ;  /* 0x0000007f0c00780c */ /* 0x040fe40003f24070 */
[----:B------:R-:W-:Y:S02]  /*1250*/  ISETP.GT.U32.AND P2, PT, R12, 0x1f, PT ;  /* 0x0000001f0c00780c */ /* 0x000fe40003f44070 */
[----:B-1----:R-:W-:-:S02]  /*1260*/  ISETP.GE.AND P3, PT, R6, 0x1, PT ;  /* 0x000000010600780c */ /* 0x002fc40003f66270 */
        /* <DEDUP_REMOVED lines=16> */
[----:B------:R-:W-:-:S05]  /*1370*/  PLOP3.LUT P1, PT, PT, PT, PT, 0x8, 0x80 ;  /* 0x000000000080781c */ /* 0x000fca0003f2e170 */
[----:B------:R-:W-:Y:S04]  /*1380*/  @!P0 LDS R4, [R10+0x100] ;  /* 0x000100000a048984 */ /* 0x000fe80000000800 */
[----:B------:R-:W0:Y:S02]  /*1390*/  @!P0 LDS R13, [R10] ;  /* 0x000000000a0d8984 */ /* 0x000e240000000800 */
[----:B0-----:R-:W-:-:S05]  /*13a0*/  @!P0 FADD R13, R4, R13 ;  /* 0x0000000d040d8221 */ /* 0x001fca0000000000 */
[----:B------:R0:W-:Y:S01]  /*13b0*/  @!P0 STS [R10], R13 ;  /* 0x0000000d0a008388 */ /* 0x0001e20000000800 */
[----:B------:R-:W-:Y:S06]  /*13c0*/  BAR.SYNC.DEFER_BLOCKING 0x0 ;  /* 0x0000000000007b1d */ /* 0x000fec0000010000 */
[----:B------:R-:W-:Y:S05]  /*13d0*/  @P2 BRA `(.L_x_76) ;  /* 0x0000000000742947 */ /* 0x000fea0003800000 */
[----:B------:R-:W-:Y:S01]  /*13e0*/  LDS R4, [R10+0x80] ;  /* 0x000080000a047984 */ /* 0x000fe20000000800 */
[----:B------:R-:W-:-:S03]  /*13f0*/  ISETP.NE.AND P0, PT, R12, RZ, PT ;  /* 0x000000ff0c00720c */ /* 0x000fc60003f05270 */
[----:B------:R-:W1:Y:S10]  /*1400*/  LDS R5, [R10] ;  /* 0x000000000a057984 */ /* 0x000e740000000800 */
[----:B------:R-:W-:-:S02]  /*1410*/  @!P0 LEA R3, R2, R3, 0x18 ;  /* 0x0000000302038211 */ /* 0x000fc400078ec0ff */
[----:B------:R-:W-:Y:S01]  /*1420*/  @!P0 PLOP3.LUT P1, PT, PT, PT, PT, 0x80, 0x8 ;  /* 0x000000000008881c */ /* 0x000fe20003f2f070 */
[----:B-1----:R-:W-:-:S05]  /*1430*/  FADD R5, R4, R5 ;  /* 0x0000000504057221 */ /* 0x002fca0000000000 */
[----:B------:R-:W-:Y:S04]  /*1440*/  STS [R10], R5 ;  /* 0x000000050a007388 */ /* 0x000fe80000000800 */
[----:B------:R-:W-:Y:S04]  /*1450*/  LDS R4, [R10+0x40] ;  /* 0x000040000a047984 */ /* 0x000fe80000000800 */
[----:B------:R-:W1:Y:S02]  /*1460*/  LDS R7, [R10] ;  /* 0x000000000a077984 */ /* 0x000e640000000800 */
[----:B-1----:R-:W-:-:S05]  /*1470*/  FADD R7, R4, R7 ;  /* 0x0000000704077221 */ /* 0x002fca0000000000 */
[----:B------:R-:W-:Y:S04]  /*1480*/  STS [R10], R7 ;  /* 0x000000070a007388 */ /* 0x000fe80000000800 */
        /* <DEDUP_REMOVED lines=18> */
.L_x_76:
[----:B------:R-:W-:Y:S05]  /*15b0*/  BSYNC.RECONVERGENT B0 ;  /* 0x0000000000007941 */ /* 0x000fea0003800200 */
.L_x_75:
        /* <DEDUP_REMOVED lines=12> */
.L_x_96:
[----:B------:R-:W2:Y:S01]  /*1680*/  LDCU UR7, c[0x0][0x3a0] ;  /* 0x00007400ff0777ac */ /* 0x000ea20008000800 */
[----:B------:R-:W-:Y:S01]  /*1690*/  BSSY.RECONVERGENT B0, `(.L_x_77) ;  /* 0x0000086000007945 */ /* 0x000fe20003800200 */
[----:B0-----:R-:W-:Y:S02]  /*16a0*/  HFMA2 R17, -RZ, RZ, 0, 0 ;  /* 0x00000000ff117431 */ /* 0x001fe400000001ff */
[----:B0-----:R-:W-:Y:S01]  /*16b0*/  IMAD.MOV.U32 R13, RZ, RZ, RZ ;  /* 0x000000ffff0d7224 */ /* 0x001fe200078e00ff */
[----:B--2---:R-:W-:-:S13]  /*16c0*/  ISETP.GE.AND P0, PT, R12, UR7, PT ;  /* 0x000000070c007c0c */ /* 0x004fda000bf06270 */
[----:B-1----:R-:W-:Y:S05]  /*16d0*/  @P0 BRA `(.L_x_78) ;  /* 0x0000000800040947 */ /* 0x002fea0003800000 */
        /* <DEDUP_REMOVED lines=9> */
[----:B------:R-:W0:Y:S01]  /*1770*/  LDCU.64 UR4, c[0x0][0x380] ;  /* 0x00007000ff0477ac */ /* 0x000e220008000a00 */
[----:B-1----:R-:W-:Y:S01]  /*1780*/  IADD3 R3, P2, PT, R19, R12, RZ ;  /* 0x0000000c13037210 */ /* 0x002fe20007f5e0ff */
[----:B------:R-:W-:Y:S01]  /*1790*/  IMAD.MOV.U32 R5, RZ, RZ, R7 ;  /* 0x000000ffff057224 */ /* 0x000fe200078e0007 */
[----:B------:R-:W-:Y:S01]  /*17a0*/  MOV R13, RZ ;  /* 0x000000ff000d7202 */ /* 0x000fe20000000f00 */
[----:B------:R-:W-:Y:S02]  /*17b0*/  IMAD.MOV.U32 R4, RZ, RZ, R6 ;  /* 0x000000ffff047224 */ /* 0x000fe400078e0006 */
[----:B------:R-:W-:Y:S01]  /*17c0*/  IMAD.X R0, RZ, RZ, R18, P2 ;  /* 0x000000ffff007224 */ /* 0x000fe200010e0612 */
[----:B0-----:R-:W-:-:S04]  /*17d0*/  LEA R2, P3, R3, UR4, 0x2 ;  /* 0x0000000403027c11 */ /* 0x001fc8000f8610ff */
[----:B------:R-:W-:Y:S02]  /*17e0*/  IADD3 R2, P2, PT, R2, 0x2000, RZ ;  /* 0x0000200002027810 */ /* 0x000fe40007f5e0ff */
[----:B------:R-:W-:Y:S02]  /*17f0*/  LEA.HI.X R3, R3, UR5, R0, 0x2, P3 ;  /* 0x0000000503037c11 */ /* 0x000fe400098f1400 */
[----:B------:R-:W-:-:S03]  /*1800*/  MOV R0, R12 ;  /* 0x0000000c00007202 */ /* 0x000fc60000000f00 */
[----:B------:R-:W-:-:S07]  /*1810*/  IMAD.X R3, RZ, RZ, R3, P2 ;  /* 0x000000ffff037224 */ /* 0x000fce00010e0603 */
.L_x_81:
        /* <DEDUP_REMOVED lines=39> */
.L_x_80:
[----:B------:R-:W-:Y:S05]  /*1a90*/  BSYNC.RECONVERGENT B1 ;  /* 0x0000000000017941 */ /* 0x000fea0003800200 */
.L_x_79:
[----:B------:R-:W-:Y:S05]  /*1aa0*/  @!P0 BRA `(.L_x_78) ;  /* 0x0000000400108947 */ /* 0x000fea0003800000 */
[----:B------:R-:W-:Y:S01]  /*1ab0*/  ISETP.GE.U32.AND P0, PT, R14, 0x3, PT ;  /* 0x000000030e00780c */ /* 0x000fe20003f06070 */
[----:B------:R-:W-:Y:S01]  /*1ac0*/  BSSY.RECONVERGENT B1, `(.L_x_82) ;  /* 0x000001e000017945 */ /* 0x000fe20003800200 */
[----:B------:R-:W-:-:S11]  /*1ad0*/  LOP3.LUT P2, RZ, R16, 0x3, RZ, 0xc0, !PT ;  /* 0x0000000310ff7812 */ /* 0x000fd6000784c0ff */
[----:B------:R-:W-:Y:S05]  /*1ae0*/  @!P0 BRA `(.L_x_83) ;  /* 0x00000000006c8947 */ /* 0x000fea0003800000 */
[----:B------:R-:W0:Y:S01]  /*1af0*/  LDCU.64 UR4, c[0x0][0x380] ;  /* 0x00007000ff0477ac */ /* 0x000e220008000a00 */
[----:B-1----:R-:W-:-:S04]  /*1b00*/  IADD3 R3, P0, PT, R19, R0, RZ ;  /* 0x0000000013037210 */ /* 0x002fc80007f1e0ff */
[----:B------:R-:W-:Y:S02]  /*1b10*/  IADD3.X R4, PT, PT, RZ, R18, RZ, P0, !PT ;  /* 0x00000012ff047210 */ /* 0x000fe400007fe4ff */
[----:B0-----:R-:W-:-:S04]  /*1b20*/  LEA R2, P0, R3, UR4, 0x2 ;  /* 0x0000000403027c11 */ /* 0x001fc8000f8010ff */
[----:B------:R-:W-:-:S05]  /*1b30*/  LEA.HI.X R3, R3, UR5, R4, 0x2, P0 ;  /* 0x0000000503037c11 */ /* 0x000fca00080f1404 */
[----:B------:R-:W2:Y:S04]  /*1b40*/  LDG.E.CONSTANT R20, desc[UR8][R2.64] ;  /* 0x0000000802147981 */ /* 0x000ea8000c1e9900 */
[----:B------:R-:W3:Y:S04]  /*1b50*/  LDG.E.CONSTANT R23, desc[UR8][R2.64+0x800] ;  /* 0x0008000802177981 */ /* 0x000ee8000c1e9900 */
[----:B------:R-:W4:Y:S04]  /*1b60*/  LDG.E.CONSTANT R4, desc[UR8][R2.64+0x1000] ;  /* 0x0010000802047981 */ /* 0x000f28000c1e9900 */
[----:B------:R3:W5:Y:S01]  /*1b70*/  LDG.E.CONSTANT R5, desc[UR8][R2.64+0x1800] ;  /* 0x0018000802057981 */ /* 0x000762000c1e9900 */
        /* <DEDUP_REMOVED lines=18> */
.L_x_83:
[----:B------:R-:W-:Y:S05]  /*1ca0*/  BSYNC.RECONVERGENT B1 ;  /* 0x0000000000017941 */ /* 0x000fea0003800200 */
.L_x_82:
[----:B------:R-:W-:Y:S05]  /*1cb0*/  @!P2 BRA `(.L_x_78) ;  /* 0x00000000008ca947 */ /* 0x000fea0003800000 */
[C---:B------:R-:W-:Y:S02]  /*1cc0*/  LOP3.LUT P2, RZ, R9.reuse, 0x600, RZ, 0xc0, !PT ;  /* 0x0000060009ff7812 */ /* 0x040fe4000784c0ff */
[----:B------:R-:W-:-:S11]  /*1cd0*/  LOP3.LUT P0, RZ, R9, 0x200, RZ, 0xc0, !PT ;  /* 0x0000020009ff7812 */ /* 0x000fd6000780c0ff */
[----:B------:R-:W0:Y:S01]  /*1ce0*/  @P2 S2R R23, SR_CgaCtaId ;  /* 0x0000000000172919 */ /* 0x000e220000008800 */
[----:B-1----:R-:W1:Y:S01]  /*1cf0*/  @P2 LDC.64 R4, c[0x0][0x380] ;  /* 0x0000e000ff042b82 */ /* 0x002e620000000a00 */
[----:B------:R-:W-:Y:S02]  /*1d00*/  @P2 MOV R20, 0x400 ;  /* 0x0000040000142802 */ /* 0x000fe40000000f00 */
[----:B------:R-:W-:-:S03]  /*1d10*/  @P2 IADD3 R21, P3, PT, R19, R0, RZ ;  /* 0x0000000013152210 */ /* 0x000fc60007f7e0ff */
[----:B------:R-:W-:Y:S01]  /*1d20*/  @P2 VIADD R20, R20, 0x10 ;  /* 0x0000001014142836 */ /* 0x000fe20000000000 */
[----:B------:R-:W-:Y:S01]  /*1d30*/  @P2 IADD3.X R22, PT, PT, RZ, R18, RZ, P3, !PT ;  /* 0x00000012ff162210 */ /* 0x000fe20001ffe4ff */
[----:B------:R-:W2:Y:S01]  /*1d40*/  @!P0 LDC.64 R2, c[0x0][0x380] ;  /* 0x0000e000ff028b82 */ /* 0x000ea20000000a00 */
[----:B-1----:R-:W-:-:S04]  /*1d50*/  @P2 LEA R4, P4, R21, R4, 0x2 ;  /* 0x0000000415042211 */ /* 0x002fc800078810ff */
[----:B------:R-:W-:Y:S02]  /*1d60*/  @P2 LEA.HI.X R5, R21, R5, R22, 0x2, P4 ;  /* 0x0000000515052211 */ /* 0x000fe400020f1416 */
[----:B0-----:R-:W-:-:S03]  /*1d70*/  @P2 LEA R23, R23, R20, 0x18 ;  /* 0x0000001417172211 */ /* 0x001fc600078ec0ff */
[----:B------:R-:W3:Y:S02]  /*1d80*/  @P2 LDG.E.CONSTANT R24, desc[UR8][R4.64+0x800] ;  /* 0x0008000804182981 */ /* 0x000ee4000c1e9900 */
[C---:B------:R-:W-:Y:S02]  /*1d90*/  @P2 IMAD R20, R0.reuse, 0x4, R23 ;  /* 0x0000000400142824 */ /* 0x040fe400078e0217 */
[----:B------:R-:W-:-:S03]  /*1da0*/  @P2 VIADD R0, R0, 0x400 ;  /* 0x0000040000002836 */ /* 0x000fc60000000000 */
[----:B------:R-:W-:Y:S02]  /*1db0*/  @P2 LDS R21, [R20+0x800] ;  /* 0x0008000014152984 */ /* 0x000fe40000000800 */
[----:B------:R-:W-:-:S04]  /*1dc0*/  @!P0 IADD3 R19, P3, PT, R19, R0, RZ ;  /* 0x0000000013138210 */ /* 0x000fc80007f7e0ff */
[----:B------:R-:W-:Y:S02]  /*1dd0*/  @!P0 IADD3.X R22, PT, PT, RZ, R18, RZ, P3, !PT ;  /* 0x00000012ff168210 */ /* 0x000fe40001ffe4ff */
[C---:B--2---:R-:W-:Y:S01]  /*1de0*/  @!P0 LEA R2, P3, R19.reuse, R2, 0x2 ;  /* 0x0000000213028211 */ /* 0x044fe200078610ff */
[----:B------:R-:W2:Y:S03]  /*1df0*/  @P2 LDG.E.CONSTANT R18, desc[UR8][R4.64] ;  /* 0x0000000804122981 */ /* 0x000ea6000c1e9900 */
        /* <DEDUP_REMOVED lines=9> */
[C---:B--2---:R-:W-:Y:S01]  /*1e90*/  @P2 FFMA R19, R18.reuse, R18, R13 ;  /* 0x0000001212132223 */ /* 0x044fe2000000000d */
[----:B0-----:R-:W-:-:S03]  /*1ea0*/  @P2 FFMA R22, R18, R22, R17 ;  /* 0x0000001612162223 */ /* 0x001fc60000000011 */
[C---:B---3--:R-:W-:Y:S01]  /*1eb0*/  @P2 FFMA R13, R24.reuse, R24, R19 ;  /* 0x00000018180d2223 */ /* 0x048fe20000000013 */
[----:B------:R-:W-:-:S03]  /*1ec0*/  @P2 FFMA R17, R24, R21, R22 ;  /* 0x0000001518112223 */ /* 0x000fc60000000016 */
[C---:B----4-:R-:W-:Y:S01]  /*1ed0*/  @!P0 FFMA R13, R2.reuse, R2, R13 ;  /* 0x00000002020d8223 */ /* 0x050fe2000000000d */
[----:B-1----:R-:W-:-:S07]  /*1ee0*/  @!P0 FFMA R17, R2, R0, R17 ;  /* 0x0000000002118223 */ /* 0x002fce0000000011 */
.L_x_78:
[----:B------:R-:W-:Y:S05]  /*1ef0*/  BSYNC.RECONVERGENT B0 ;  /* 0x0000000000007941 */ /* 0x000fea0003800200 */
.L_x_77:
[----:B------:R-:W-:Y:S01]  /*1f00*/  STS [R10], R17 ;  /* 0x000000110a007388 */ /* 0x000fe20000000800 */
[C---:B------:R-:W-:Y:S01]  /*1f10*/  ISETP.GT.U32.AND P0, PT, R12.reuse, 0xff, PT ;  /* 0x000000ff0c00780c */ /* 0x040fe20003f04070 */
[----:B------:R-:W-:Y:S01]  /*1f20*/  BSSY.RECONVERGENT B0, `(.L_x_84) ;  /* 0x0000052000007945 */ /* 0x000fe20003800200 */
[----:B------:R-:W-:Y:S01]  /*1f30*/  ISETP.GT.U32.AND P2, PT, R12, 0x7f, PT ;  /* 0x0000007f0c00780c */ /* 0x000fe20003f44070 */
[----:B------:R-:W-:Y:S01]  /*1f40*/  STS [R10+0x800], R13 ;  /* 0x0008000d0a007388 */ /* 0x000fe20000000800 */
[----:B------:R-:W-:Y:S09]  /*1f50*/  BAR.SYNC.DEFER_BLOCKING 0x0 ;  /* 0x0000000000007b1d */ /* 0x000ff20000010000 */
[----:B------:R-:W-:Y:S04]  /*1f60*/  @!P0 LDS R0, [R10+0x400] ;  /* 0x000400000a008984 */ /* 0x000fe80000000800 */
[----:B-1----:R-:W0:Y:S04]  /*1f70*/  @!P0 LDS R3, [R10] ;  /* 0x000000000a038984 */ /* 0x002e280000000800 */
        /* <DEDUP_REMOVED lines=16> */
[----:B------:R-:W-:Y:S06]  /*2080*/  BAR.SYNC.DEFER_BLOCKING 0x0 ;  /* 0x0000000000007b1d */ /* 0x000fec0000010000 */
        /* <DEDUP_REMOVED lines=8> */
[----:B------:R-:W-:Y:S01]  /*2110*/  BAR.SYNC.DEFER_BLOCKING 0x0 ;  /* 0x0000000000007b1d */ /* 0x000fe20000010000 */
[----:B------:R-:W-:-:S13]  /*2120*/  ISETP.GT.U32.AND P0, PT, R12, 0x1f, PT ;  /* 0x0000001f0c00780c */ /* 0x000fda0003f04070 */
[----:B0-----:R-:W-:Y:S05]  /*2130*/  @P0 BRA `(.L_x_85) ;  /* 0x0000000000c00947 */ /* 0x001fea0003800000 */
        /* <DEDUP_REMOVED lines=48> */
.L_x_85:
[----:B------:R-:W-:Y:S05]  /*2440*/  BSYNC.RECONVERGENT B0 ;  /* 0x0000000000007941 */ /* 0x000fea0003800200 */
.L_x_84:
[----:B------:R-:W-:Y:S04]  /*2450*/  BSSY.RECONVERGENT B0, `(.L_x_86) ;  /* 0x0000036000007945 */ /* 0x000fe80003800200 */
[----:B------:R-:W-:Y:S05]  /*2460*/  @!P1 BRA `(.L_x_87) ;  /* 0x0000000000d09947 */ /* 0x000fea0003800000 */
[----:B------:R-:W1:Y:S02]  /*2470*/  LDS R0, [R11+0x800] ;  /* 0x000800000b007984 */ /* 0x000e640000000800 */
[----:B-1----:R-:W-:Y:S01]  /*2480*/  IADD3 R2, PT, PT, R0, -0xd000000, RZ ;  /* 0xf300000000027810 */ /* 0x002fe20007ffe0ff */
[----:B------:R1:W2:Y:S03]  /*2490*/  MUFU.RSQ R3, R0 ;  /* 0x0000000000037308 */ /* 0x0002a60000001400 */
[----:B------:R-:W-:-:S13]  /*24a0*/  ISETP.GT.U32.AND P0, PT, R2, 0x727fffff, PT ;  /* 0x727fffff0200780c */ /* 0x000fda0003f04070 */
[----:B-1----:R-:W-:Y:S05]  /*24b0*/  @!P0 BRA `(.L_x_88) ;  /* 0x0000000000188947 */ /* 0x002fea0003800000 */
[----:B------:R-:W-:Y:S01]  /*24c0*/  BSSY.RECONVERGENT B1, `(.L_x_89) ;  /* 0x0000003000017945 */ /* 0x000fe20003800200 */
[----:B------:R-:W-:-:S07]  /*24d0*/  MOV R19, 0x24f0 ;  /* 0x000024f000137802 */ /* 0x000fce0000000f00 */
[----:B0-2---:R-:W-:Y:S05]  /*24e0*/  CALL.REL.NOINC `($__internal_2_$__cuda_sm20_sqrt_rn_f32_slowpath) ;  /* 0x0000000000cc7944 */ /* 0x005fea0003c00000 */
[----:B------:R-:W-:Y:S05]  /*24f0*/  BSYNC.RECONVERGENT B1 ;  /* 0x0000000000017941 */ /* 0x000fea0003800200 */
.L_x_89:
[----:B------:R-:W-:Y:S01]  /*2500*/  IMAD.MOV.U32 R2, RZ, RZ, R3 ;  /* 0x000000ffff027224 */ /* 0x000fe200078e0003 */
[----:B------:R-:W-:Y:S06]  /*2510*/  BRA `(.L_x_90) ;  /* 0x0000000000107947 */ /* 0x000fec0003800000 */
.L_x_88:
[----:B--2---:R-:W-:Y:S01]  /*2520*/  FMUL.FTZ R5, R0, R3 ;  /* 0x0000000300057220 */ /* 0x004fe20000410000 */
[----:B------:R-:W-:-:S03]  /*2530*/  FMUL.FTZ R2, R3, 0.5 ;  /* 0x3f00000003027820 */ /* 0x000fc60000410000 */
[----:B------:R-:W-:-:S04]  /*2540*/  FFMA R0, -R5, R5, R0 ;  /* 0x0000000505007223 */ /* 0x000fc80000000100 */
[----:B------:R-:W-:-:S07]  /*2550*/  FFMA R2, R0, R2, R5 ;  /* 0x0000000200027223 */ /* 0x000fce0000000005 */
.L_x_90:
[----:B------:R-:W1:Y:S01]  /*2560*/  S2UR UR5, SR_CgaCtaId ;  /* 0x00000000000579c3 */ /* 0x000e620000008800 */
[----:B------:R-:W-:Y:S02]  /*2570*/  UMOV UR4, 0x400 ;  /* 0x0000040000047882 */ /* 0x000fe40000000000 */
[----:B-1----:R-:W-:-:S09]  /*2580*/  ULEA UR4, UR5, UR4, 0x18 ;  /* 0x0000000405047291 */ /* 0x002fd2000f8ec0ff */
[----:B------:R-:W1:Y:S02]  /*2590*/  LDS R0, [UR4] ;  /* 0x00000004ff007984 */ /* 0x000e640008000800 */
[----:B-1----:R-:W-:Y:S01]  /*25a0*/  VIADD R4, R0, 0xf3000000 ;  /* 0xf300000000047836 */ /* 0x002fe20000000000 */
[----:B------:R1:W2:Y:S04]  /*25b0*/  MUFU.RSQ R3, R0 ;  /* 0x0000000000037308 */ /* 0x0002a80000001400 */
[----:B------:R-:W-:-:S13]  /*25c0*/  ISETP.GT.U32.AND P0, PT, R4, 0x727fffff, PT ;  /* 0x727fffff0400780c */ /* 0x000fda0003f04070 */
[----:B-12---:R-:W-:Y:S05]  /*25d0*/  @!P0 BRA `(.L_x_91) ;  /* 0x0000000000148947 */ /* 0x006fea0003800000 */
[----:B------:R-:W-:Y:S01]  /*25e0*/  BSSY.RECONVERGENT B1, `(.L_x_92) ;  /* 0x0000003000017945 */ /* 0x000fe20003800200 */
[----:B------:R-:W-:-:S07]  /*25f0*/  MOV R19, 0x2610 ;  /* 0x0000261000137802 */ /* 0x000fce0000000f00 */
[----:B0-----:R-:W-:Y:S05]  /*2600*/  CALL.REL.NOINC `($__internal_2_$__cuda_sm20_sqrt_rn_f32_slowpath) ;  /* 0x0000000000847944 */ /* 0x001fea0003c00000 */
[----:B------:R-:W-:Y:S05]  /*2610*/  BSYNC.RECONVERGENT B1 ;  /* 0x0000000000017941 */ /* 0x000fea0003800200 */
.L_x_92:
[----:B------:R-:W-:Y:S05]  /*2620*/  BRA `(.L_x_93) ;  /* 0x0000000000107947 */ /* 0x000fea0003800000 */
.L_x_91:
[----:B------:R-:W-:Y:S01]  /*2630*/  FMUL.FTZ R5, R0, R3 ;  /* 0x0000000300057220 */ /* 0x000fe20000410000 */
[----:B------:R-:W-:-:S03]  /*2640*/  FMUL.FTZ R3, R3, 0.5 ;  /* 0x3f00000003037820 */ /* 0x000fc60000410000 */
[----:B------:R-:W-:-:S04]  /*2650*/  FFMA R0, -R5, R5, R0 ;  /* 0x0000000505007223 */ /* 0x000fc80000000100 */
[----:B------:R-:W-:-:S07]  /*2660*/  FFMA R3, R0, R3, R5 ;  /* 0x0000000300037223 */ /* 0x000fce0000000005 */
.L_x_93:
[----:B------:R-:W1:Y:S01]  /*2670*/  LDS R0, [R11] ;  /* 0x000000000b007984 */ /* 0x000e620000000800 */
[----:B------:R-:W-:Y:S01]  /*2680*/  FFMA R19, R3, R2, 9.9999999600419720025e-13 ;  /* 0x2b8cbccc03137423 */ /* 0x000fe20000000002 */
[----:B------:R-:W-:Y:S03]  /*2690*/  BSSY.RECONVERGENT B1, `(.L_x_94) ;  /* 0x000000c000017945 */ /* 0x000fe60003800200 */
[----:B------:R-:W2:Y:S02]  /*26a0*/  MUFU.RCP R2, R19 ;  /* 0x0000001300027308 */ /* 0x000ea40000001000 */
[----:B--2---:R-:W-:-:S04]  /*26b0*/  FFMA R3, -R19, R2, 1 ;  /* 0x3f80000013037423 */ /* 0x004fc80000000102 */
[----:B------:R-:W-:Y:S02]  /*26c0*/  FFMA R3, R2, R3, R2 ;  /* 0x0000000302037223 */ /* 0x000fe40000000002 */
[----:B-1----:R-:W1:Y:S02]  /*26d0*/  FCHK P0, R0, R19 ;  /* 0x0000001300007302 */ /* 0x002e640000000000 */
[----:B------:R-:W-:-:S04]  /*26e0*/  FFMA R2, R0, R3, RZ ;  /* 0x0000000300027223 */ /* 0x000fc800000000ff */
[----:B------:R-:W-:-:S04]  /*26f0*/  FFMA R4, -R19, R2, R0 ;  /* 0x0000000213047223 */ /* 0x000fc80000000100 */
[----:B------:R-:W-:Y:S01]  /*2700*/  FFMA R5, R3, R4, R2 ;  /* 0x0000000403057223 */ /* 0x000fe20000000002 */
[----:B-1----:R-:W-:Y:S06]  /*2710*/  @!P0 BRA `(.L_x_95) ;  /* 0x00000000000c8947 */ /* 0x002fec0003800000 */
[----:B------:R-:W-:-:S07]  /*2720*/  MOV R2, 0x2740 ;  /* 0x0000274000027802 */ /* 0x000fce0000000f00 */
[----:B0-----:R-:W-:Y:S05]  /*2730*/  CALL.REL.NOINC `($__internal_3_$__cuda_sm3x_div_rn_noftz_f32_slowpath) ;  /* 0x0000000000907944 */ /* 0x001fea0003c00000 */
[----:B------:R-:W-:-:S07]  /*2740*/  MOV R5, R0 ;  /* 0x0000000000057202 */ /* 0x000fce0000000f00 */
.L_x_95:
[----:B------:R-:W-:Y:S05]  /*2750*/  BSYNC.RECONVERGENT B1 ;  /* 0x0000000000017941 */ /* 0x000fea0003800200 */
.L_x_94:
[----:B------:R-:W1:Y:S08]  /*2760*/  LDC R13, c[0x0][0x39c] ;  /* 0x0000e700ff0d7b82 */ /* 0x000e700000000800 */
[----:B------:R-:W2:Y:S01]  /*2770*/  LDC.64 R2, c[0x0][0x390] ;  /* 0x0000e400ff027b82 */ /* 0x000ea20000000a00 */
[----:B-1----:R-:W-:-:S04]  /*2780*/  IMAD R13, R8, R13, UR6 ;  /* 0x00000006080d7e24 */ /* 0x002fc8000f8e020d */
[----:B--2---:R-:W-:-:S05]  /*2790*/  IMAD.WIDE R2, R13, 0x4, R2 ;  /* 0x000000040d027825 */ /* 0x004fca00078e0202 */
[----:B------:R1:W-:Y:S02]  /*27a0*/  STG.E desc[UR8][R2.64], R5 ;  /* 0x0000000502007986 */ /* 0x0003e4000c101908 */
.L_x_87:
[----:B------:R-:W-:Y:S05]  /*27b0*/  BSYNC.RECONVERGENT B0 ;  /* 0x0000000000007941 */ /* 0x000fea0003800200 */
.L_x_86:
[----:B------:R-:W2:Y:S01]  /*27c0*/  LDCU UR4, c[0x0][0x398] ;  /* 0x00007300ff0477ac */ /* 0x000ea20008000800 */
[----:B------:R-:W-:Y:S01]  /*27d0*/  VIADD R8, R8, 0x1 ;  /* 0x0000000108087836 */ /* 0x000fe20000000000 */
[----:B------:R-:W-:Y:S04]  /*27e0*/  BAR.SYNC.DEFER_BLOCKING 0x0 ;  /* 0x0000000000007b1d */ /* 0x000fe80000010000 */
[----:B--2---:R-:W-:-:S13]  /*27f0*/  ISETP.NE.AND P0, PT, R8, UR4, PT ;  /* 0x0000000408007c0c */ /* 0x004fda000bf05270 */
[----:B------:R-:W-:Y:S05]  /*2800*/  @P0 BRA `(.L_x_96) ;  /* 0xffffffec009c0947 */ /* 0x000fea000383ffff */
[----:B------:R-:W-:Y:S05]  /*2810*/  EXIT ;  /* 0x000000000000794d */ /* 0x000fea0003800000 */
        .weak           $__internal_2_$__cuda_sm20_sqrt_rn_f32_slowpath
        .type           $__internal_2_$__cuda_sm20_sqrt_rn_f32_slowpath,@function
        .size           $__internal_2_$__cuda_sm20_sqrt_rn_f32_slowpath,($__internal_3_$__cuda_sm3x_div_rn_noftz_f32_slowpath - $__internal_2_$__cuda_sm20_sqrt_rn_f32_slowpath)
$__internal_2_$__cuda_sm20_sqrt_rn_f32_slowpath:
        /* <DEDUP_REMOVED lines=19> */
.L_x_97:
[----:B------:R-:W-:Y:S02]  /*2950*/  HFMA2 R5, -RZ, RZ, 0, 0 ;  /* 0x00000000ff057431 */ /* 0x000fe400000001ff */
[----:B------:R-:W-:-:S04]  /*2960*/  IMAD.MOV.U32 R4, RZ, RZ, R19 ;  /* 0x000000ffff047224 */ /* 0x000fc800078e0013 */
[----:B------:R-:W-:Y:S05]  /*2970*/  RET.REL.NODEC R4 `(_Z25cosine_strategy6_templateILi512EEvPKfS1_Pfiii) ;  /* 0xffffffd404a07950 */ /* 0x000fea0003c3ffff */
        .weak           $__internal_3_$__cuda_sm3x_div_rn_noftz_f32_slowpath
        .type           $__internal_3_$__cuda_sm3x_div_rn_noftz_f32_slowpath,@function
        .size           $__internal_3_$__cuda_sm3x_div_rn_noftz_f32_slowpath,(.L_x_333 - $__internal_3_$__cuda_sm3x_div_rn_noftz_f32_slowpath)
$__internal_3_$__cuda_sm3x_div_rn_noftz_f32_slowpath:
        /* <DEDUP_REMOVED lines=37> */
.L_x_99:
        /* <DEDUP_REMOVED lines=51> */
.L_x_106:
[----:B------:R-:W-:-:S04]  /*2f00*/  LOP3.LUT R0, R0, 0x80000000, RZ, 0xc0, !PT ;  /* 0x8000000000007812 */ /* 0x000fc800078ec0ff */
[----:B------:R-:W-:Y:S01]  /*2f10*/  LOP3.LUT R0, R0, 0x7f800000, RZ, 0xfc, !PT ;  /* 0x7f80000000007812 */ /* 0x000fe200078efcff */
[----:B------:R-:W-:Y:S06]  /*2f20*/  BRA `(.L_x_107) ;  /* 0x0000000000047947 */ /* 0x000fec0003800000 */
.L_x_105:
[----:B------:R-:W-:-:S07]  /*2f30*/  LEA R0, R5, R0, 0x17 ;  /* 0x0000000005007211 */ /* 0x000fce00078eb8ff */
.L_x_107:
[----:B------:R-:W-:Y:S05]  /*2f40*/  BSYNC.RECONVERGENT B3 ;  /* 0x0000000000037941 */ /* 0x000fea0003800200 */
.L_x_104:
[----:B------:R-:W-:Y:S05]  /*2f50*/  BRA `(.L_x_108) ;  /* 0x0000000000207947 */ /* 0x000fea0003800000 */
.L_x_103:
[----:B------:R-:W-:-:S04]  /*2f60*/  LOP3.LUT R0, R18, 0x80000000, R17, 0x48, !PT ;  /* 0x8000000012007812 */ /* 0x000fc800078e4811 */
[----:B------:R-:W-:Y:S01]  /*2f70*/  LOP3.LUT R0, R0, 0x7f800000, RZ, 0xfc, !PT ;  /* 0x7f80000000007812 */ /* 0x000fe200078efcff */
[----:B------:R-:W-:Y:S06]  /*2f80*/  BRA `(.L_x_108) ;  /* 0x0000000000147947 */ /* 0x000fec0003800000 */
.L_x_102:
[----:B------:R-:W-:Y:S01]  /*2f90*/  LOP3.LUT R0, R18, 0x80000000, R17, 0x48, !PT ;  /* 0x8000000012007812 */ /* 0x000fe200078e4811 */
[----:B------:R-:W-:Y:S06]  /*2fa0*/  BRA `(.L_x_108) ;  /* 0x00000000000c7947 */ /* 0x000fec0003800000 */
.L_x_101:
[----:B------:R-:W0:Y:S01]  /*2fb0*/  MUFU.RSQ R0, -QNAN ;  /* 0xffc0000000007908 */ /* 0x000e220000001400 */
[----:B------:R-:W-:Y:S05]  /*2fc0*/  BRA `(.L_x_108) ;  /* 0x0000000000047947 */ /* 0x000fea0003800000 */
.L_x_100:
[----:B------:R-:W-:-:S07]  /*2fd0*/  FADD.FTZ R0, R0, R3 ;  /* 0x0000000300007221 */ /* 0x000fce0000010000 */
.L_x_108:
[----:B------:R-:W-:Y:S05]  /*2fe0*/  BSYNC.RECONVERGENT B2 ;  /* 0x0000000000027941 */ /* 0x000fea0003800200 */
.L_x_98:
[----:B------:R-:W-:-:S04]  /*2ff0*/  IMAD.MOV.U32 R3, RZ, RZ, 0x0 ;  /* 0x00000000ff037424 */ /* 0x000fc800078e00ff */
[----:B0-----:R-:W-:Y:S05]  /*3000*/  RET.REL.NODEC R2 `(_Z25cosine_strategy6_templateILi512EEvPKfS1_Pfiii) ;  /* 0xffffffcc02fc7950 */ /* 0x001fea0003c3ffff */
.L_x_109:
        /* <DEDUP_REMOVED lines=15> */
.L_x_333:


//--------------------- .text._Z25cosine_strategy6_templateILi256EEvPKfS1_Pfiii --------------------------
	.section	.text._Z25cosine_strategy6_templateILi256EEvPKfS1_Pfiii,"ax",@progbits
	.align	128
        .global         _Z25cosine_strategy6_templateILi256EEvPKfS1_Pfiii
        .type           _Z25cosine_strategy6_templateILi256EEvPKfS1_Pfiii,@function
        .size           _Z25cosine_strategy6_templateILi256EEvPKfS1_Pfiii,(.L_x_335 - _Z25cosine_strategy6_templateILi256EEvPKfS1_Pfiii)
        .other          _Z25cosine_strategy6_templateILi256EEvPKfS1_Pfiii,@"STO_CUDA_ENTRY STV_DEFAULT"
_Z25cosine_strategy6_templateILi256EEvPKfS1_Pfiii:
.text._Z25cosine_strategy6_templateILi256EEvPKfS1_Pfiii:
        /* <DEDUP_REMOVED lines=31> */
.L_x_114:
        /* <DEDUP_REMOVED lines=11> */
.L_x_113:
[----:B------:R-:W-:Y:S05]  /*02a0*/  BSYNC.RECONVERGENT B1 ;  /* 0x0000000000017941 */ /* 0x000fea0003800200 */
.L_x_112:
        /* <DEDUP_REMOVED lines=12> */
.L_x_117:
        /* <DEDUP_REMOVED lines=55> */
.L_x_116:
[----:B------:R-:W-:Y:S05]  /*06e0*/  BSYNC.RECONVERGENT B1 ;  /* 0x0000000000017941 */ /* 0x000fea0003800200 */
.L_x_115:
        /* <DEDUP_REMOVED lines=33> */
.L_x_119:
[----:B------:R-:W-:Y:S05]  /*0900*/  BSYNC.RECONVERGENT B1 ;  /* 0x0000000000017941 */ /* 0x000fea0003800200 */
.L_x_118:
        /* <DEDUP_REMOVED lines=16> */
.L_x_111:
[----:B------:R-:W-:Y:S05]  /*0a10*/  BSYNC.RECONVERGENT B0 ;  /* 0x0000000000007941 */ /* 0x000fea0003800200 */
.L_x_110:
        /* <DEDUP_REMOVED lines=22> */
.L_x_124:
        /* <DEDUP_REMOVED lines=37> */
.L_x_123:
[----:B------:R-:W-:Y:S05]  /*0dd0*/  BSYNC.RECONVERGENT B1 ;  /* 0x0000000000017941 */ /* 0x000fea0003800200 */
.L_x_122:
        /* <DEDUP_REMOVED lines=28> */
.L_x_126:
[----:B------:R-:W-:Y:S05]  /*0fa0*/  BSYNC.RECONVERGENT B1 ;  /* 0x0000000000017941 */ /* 0x000fea0003800200 */
.L_x_125:
        /* <DEDUP_REMOVED lines=20> */
.L_x_128:
[----:B------:R-:W-:Y:S05]  /*10f0*/  BSYNC.RECONVERGENT B1 ;  /* 0x0000000000017941 */ /* 0x000fea0003800200 */
.L_x_127:
[----:B------:R-:W-:Y:S05]  /*1100*/  @!P1 BRA `(.L_x_121) ;  /* 0x0000000000309947 */ /* 0x000fea0003800000 */
[----:B------:R-:W0:Y:S01]  /*1110*/  S2R R7, SR_CgaCtaId ;  /* 0x0000000000077919 */ /* 0x000e220000008800 */
[----:B------:R-:W-:-:S05]  /*1120*/  MOV R0, 0x400 ;  /* 0x0000040000007802 */ /* 0x000fca0000000f00 */
[----:B------:R-:W-:Y:S02]  /*1130*/  VIADD R2, R0, 0x10 ;  /* 0x0000001000027836 */ /* 0x000fe40000000000 */
[----:B------:R-:W-:-:S03]  /*1140*/  IMAD.MOV.U32 R0, RZ, RZ, RZ ;  /* 0x000000ffff007224 */ /* 0x000fc600078e00ff */
[----:B0-----:R-:W-:-:S07]  /*1150*/  LEA R4, R7, R2, 0x18 ;  /* 0x0000000207047211 */ /* 0x001fce00078ec0ff */
.L_x_129:
[C---:B------:R-:W-:Y:S01]  /*1160*/  LEA R2, R3.reuse, R4, 0x2 ;  /* 0x0000000403027211 */ /* 0x040fe200078e10ff */
[----:B------:R-:W-:Y:S02]  /*1170*/  VIADD R0, R0, 0x1 ;  /* 0x0000000100007836 */ /* 0x000fe40000000000 */
[----:B------:R-:W-:-:S03]  /*1180*/  VIADD R3, R3, 0x100 ;  /* 0x0000010003037836 */ /* 0x000fc60000000000 */
[----:B------:R-:W0:Y:S01]  /*1190*/  LDS R2, [R2] ;  /* 0x0000000002027984 */ /* 0x000e220000000800 */
[----:B------:R-:W-:Y:S01]  /*11a0*/  ISETP.NE.AND P0, PT, R0, R5, PT ;  /* 0x000000050000720c */ /* 0x000fe20003f05270 */
[----:B0-----:R-:W-:-:S12]  /*11b0*/  FFMA R15, R2, R2, R15 ;  /* 0x00000002020f7223 */ /* 0x001fd8000000000f */
[----:B------:R-:W-:Y:S05]  /*11c0*/  @P0 BRA `(.L_x_129) ;  /* 0xfffffffc00e40947 */ /* 0x000fea000383ffff */
.L_x_121:
[----:B------:R-:W-:Y:S05]  /*11d0*/  BSYNC.RECONVERGENT B0 ;  /* 0x0000000000007941 */ /* 0x000fea0003800200 */
.L_x_120:
        /* <DEDUP_REMOVED lines=55> */
.L_x_131:
[----:B------:R-:W-:Y:S05]  /*1550*/  BSYNC.RECONVERGENT B0 ;  /* 0x0000000000007941 */ /* 0x000fea0003800200 */
.L_x_130:
[----:B------:R-:W-:Y:S06]  /*1560*/  BAR.SYNC.DEFER_BLOCKING 0x0 ;  /* 0x0000000000007b1d */ /* 0x000fec0000010000 */
[----:B------:R-:W-:Y:S05]  /*1570*/  @!P2 EXIT ;  /* 0x000000000000a94d */ /* 0x000fea0003800000 */
[----:B------:R-:W-:Y:S01]  /*1580*/  LOP3.LUT R2, RZ, R12, RZ, 0x33, !PT ;  /* 0x0000000cff027212 */ /* 0x000fe200078e33ff */
[----:B0-----:R-:W-:Y:S02]  /*1590*/  IMAD R7, R12, 0x4, R0 ;  /* 0x000000040c077824 */ /* 0x001fe400078e0200 */
        /* <DEDUP_REMOVED lines=8> */
.L_x_151:
[----:B0-----:R-:W0:Y:S01]  /*1620*/  LDCU UR7, c[0x0][0x3a0] ;  /* 0x00007400ff0777ac */ /* 0x001e220008000800 */
[----:B------:R-:W-:Y:S01]  /*1630*/  BSSY.RECONVERGENT B0, `(.L_x_132) ;  /* 0x0000086000007945 */ /* 0x000fe20003800200 */
[----:B-1----:R-:W-:Y:S02]  /*1640*/  HFMA2 R17, -RZ, RZ, 0, 0 ;  /* 0x00000000ff117431 */ /* 0x002fe400000001ff */
[----:B------:R-:W-:Y:S01]  /*1650*/  IMAD.MOV.U32 R13, RZ, RZ, RZ ;  /* 0x000000ffff0d7224 */ /* 0x000fe200078e00ff */
[----:B0-----:R-:W-:-:S13]  /*1660*/  ISETP.GE.AND P0, PT, R12, UR7, PT ;  /* 0x000000070c007c0c */ /* 0x001fda000bf06270 */
[----:B--2---:R-:W-:Y:S05]  /*1670*/  @P0 BRA `(.L_x_133) ;  /* 0x0000000800040947 */ /* 0x004fea0003800000 */
        /* <DEDUP_REMOVED lines=20> */
.L_x_136:
        /* <DEDUP_REMOVED lines=39> */
.L_x_135:
[----:B------:R-:W-:Y:S05]  /*1a30*/  BSYNC.RECONVERGENT B1 ;  /* 0x0000000000017941 */ /* 0x000fea0003800200 */
.L_x_134:
        /* <DEDUP_REMOVED lines=32> */
.L_x_138:
[----:B------:R-:W-:Y:S05]  /*1c40*/  BSYNC.RECONVERGENT B1 ;  /* 0x0000000000017941 */ /* 0x000fea0003800200 */
.L_x_137:
        /* <DEDUP_REMOVED lines=36> */
.L_x_133:
[----:B------:R-:W-:Y:S05]  /*1e90*/  BSYNC.RECONVERGENT B0 ;  /* 0x0000000000007941 */ /* 0x000fea0003800200 */
.L_x_132:
        /* <DEDUP_REMOVED lines=74> */
.L_x_140:
[----:B------:R-:W-:Y:S05]  /*2340*/  BSYNC.RECONVERGENT B0 ;  /* 0x0000000000007941 */ /* 0x000fea0003800200 */
.L_x_139:
        /* <DEDUP_REMOVED lines=9> */
[----:B01-3--:R-:W-:Y:S05]  /*23e0*/  CALL.REL.NOINC `($__internal_4_$__cuda_sm20_sqrt_rn_f32_slowpath) ;  /* 0x0000000000cc7944 */ /* 0x00bfea0003c00000 */
[----:B------:R-:W-:Y:S05]  /*23f0*/  BSYNC.RECONVERGENT B1 ;  /* 0x0000000000017941 */ /* 0x000fea0003800200 */
.L_x_144:
[----:B------:R-:W-:Y:S01]  /*2400*/  IMAD.MOV.U32 R2, RZ, RZ, R3 ;  /* 0x000000ffff027224 */ /* 0x000fe200078e0003 */
[----:B------:R-:W-:Y:S06]  /*2410*/  BRA `(.L_x_145) ;  /* 0x0000000000107947 */ /* 0x000fec0003800000 */
.L_x_143:
[----:B---3--:R-:W-:Y:S01]  /*2420*/  FMUL.FTZ R5, R0, R3 ;  /* 0x0000000300057220 */ /* 0x008fe20000410000 */
[----:B------:R-:W-:-:S03]  /*2430*/  FMUL.FTZ R2, R3, 0.5 ;  /* 0x3f00000003027820 */ /* 0x000fc60000410000 */
[----:B------:R-:W-:-:S04]  /*2440*/  FFMA R0, -R5, R5, R0 ;  /* 0x0000000505007223 */ /* 0x000fc80000000100 */
[----:B------:R-:W-:-:S07]  /*2450*/  FFMA R2, R0, R2, R5 ;  /* 0x0000000200027223 */ /* 0x000fce0000000005 */
.L_x_145:
        /* <DEDUP_REMOVED lines=10> */
[----:B01----:R-:W-:Y:S05]  /*2500*/  CALL.REL.NOINC `($__internal_4_$__cuda_sm20_sqrt_rn_f32_slowpath) ;  /* 0x0000000000847944 */ /* 0x003fea0003c00000 */
[----:B------:R-:W-:Y:S05]  /*2510*/  BSYNC.RECONVERGENT B1 ;  /* 0x0000000000017941 */ /* 0x000fea0003800200 */
.L_x_147:
[----:B------:R-:W-:Y:S05]  /*2520*/  BRA `(.L_x_148) ;  /* 0x0000000000107947 */ /* 0x000fea0003800000 */
.L_x_146:
[----:B------:R-:W-:Y:S01]  /*2530*/  FMUL.FTZ R5, R0, R3 ;  /* 0x0000000300057220 */ /* 0x000fe20000410000 */
[----:B------:R-:W-:-:S03]  /*2540*/  FMUL.FTZ R3, R3, 0.5 ;  /* 0x3f00000003037820 */ /* 0x000fc60000410000 */
[----:B------:R-:W-:-:S04]  /*2550*/  FFMA R0, -R5, R5, R0 ;  /* 0x0000000505007223 */ /* 0x000fc80000000100 */
[----:B------:R-:W-:-:S07]  /*2560*/  FFMA R3, R0, R3, R5 ;  /* 0x0000000300037223 */ /* 0x000fce0000000005 */
.L_x_148:
        /* <DEDUP_REMOVED lines=12> */
[----:B01----:R-:W-:Y:S05]  /*2630*/  CALL.REL.NOINC `($__internal_5_$__cuda_sm3x_div_rn_noftz_f32_slowpath) ;  /* 0x0000000000907944 */ /* 0x003fea0003c00000 */
[----:B------:R-:W-:-:S07]  /*2640*/  MOV R5, R0 ;  /* 0x0000000000057202 */ /* 0x000fce0000000f00 */
.L_x_150:
[----:B------:R-:W-:Y:S05]  /*2650*/  BSYNC.RECONVERGENT B1 ;  /* 0x0000000000017941 */ /* 0x000fea0003800200 */
.L_x_149:
[----:B0-----:R-:W0:Y:S08]  /*2660*/  LDC R13, c[0x0][0x39c] ;  /* 0x0000e700ff0d7b82 */ /* 0x001e300000000800 */
[----:B------:R-:W2:Y:S01]  /*2670*/  LDC.64 R2, c[0x0][0x390] ;  /* 0x0000e400ff027b82 */ /* 0x000ea20000000a00 */
[----:B0-----:R-:W-:-:S04]  /*2680*/  IMAD R13, R8, R13, UR6 ;  /* 0x00000006080d7e24 */ /* 0x001fc8000f8e020d */
[----:B--2---:R-:W-:-:S05]  /*2690*/  IMAD.WIDE R2, R13, 0x4, R2 ;  /* 0x000000040d027825 */ /* 0x004fca00078e0202 */
[----:B------:R2:W-:Y:S02]  /*26a0*/  STG.E desc[UR8][R2.64], R5 ;  /* 0x0000000502007986 */ /* 0x0005e4000c101908 */
.L_x_142:
[----:B------:R-:W-:Y:S05]  /*26b0*/  BSYNC.RECONVERGENT B0 ;  /* 0x0000000000007941 */ /* 0x000fea0003800200 */
.L_x_141:
[----:B------:R-:W3:Y:S01]  /*26c0*/  LDCU UR4, c[0x0][0x398] ;  /* 0x00007300ff0477ac */ /* 0x000ee20008000800 */
[----:B------:R-:W-:Y:S01]  /*26d0*/  VIADD R8, R8, 0x1 ;  /* 0x0000000108087836 */ /* 0x000fe20000000000 */
[----:B------:R-:W-:Y:S04]  /*26e0*/  BAR.SYNC.DEFER_BLOCKING 0x0 ;  /* 0x0000000000007b1d */ /* 0x000fe80000010000 */
[----:B---3--:R-:W-:-:S13]  /*26f0*/  ISETP.NE.AND P0, PT, R8, UR4, PT ;  /* 0x0000000408007c0c */ /* 0x008fda000bf05270 */
[----:B------:R-:W-:Y:S05]  /*2700*/  @P0 BRA `(.L_x_151) ;  /* 0xffffffec00c40947 */ /* 0x000fea000383ffff */
[----:B------:R-:W-:Y:S05]  /*2710*/  EXIT ;  /* 0x000000000000794d */ /* 0x000fea0003800000 */
        .weak           $__internal_4_$__cuda_sm20_sqrt_rn_f32_slowpath
        .type           $__internal_4_$__cuda_sm20_sqrt_rn_f32_slowpath,@function
        .size           $__internal_4_$__cuda_sm20_sqrt_rn_f32_slowpath,($__internal_5_$__cuda_sm3x_div_rn_noftz_f32_slowpath - $__internal_4_$__cuda_sm20_sqrt_rn_f32_slowpath)
$__internal_4_$__cuda_sm20_sqrt_rn_f32_slowpath:
        /* <DEDUP_REMOVED lines=19> */
.L_x_152:
[----:B------:R-:W-:Y:S02]  /*2850*/  HFMA2 R5, -RZ, RZ, 0, 0 ;  /* 0x00000000ff057431 */ /* 0x000fe400000001ff */
[----:B------:R-:W-:-:S04]  /*2860*/  IMAD.MOV.U32 R4, RZ, RZ, R19 ;  /* 0x000000ffff047224 */ /* 0x000fc800078e0013 */
[----:B------:R-:W-:Y:S05]  /*2870*/  RET.REL.NODEC R4 `(_Z25cosine_strategy6_templateILi256EEvPKfS1_Pfiii) ;  /* 0xffffffd404e07950 */ /* 0x000fea0003c3ffff */
        .weak           $__internal_5_$__cuda_sm3x_div_rn_noftz_f32_slowpath
        .type           $__internal_5_$__cuda_sm3x_div_rn_noftz_f32_slowpath,@function
        .size           $__internal_5_$__cuda_sm3x_div_rn_noftz_f32_slowpath,(.L_x_335 - $__internal_5_$__cuda_sm3x_div_rn_noftz_f32_slowpath)
$__internal_5_$__cuda_sm3x_div_rn_noftz_f32_slowpath:
        /* <DEDUP_REMOVED lines=37> */
.L_x_154:
        /* <DEDUP_REMOVED lines=51> */
.L_x_161:
[----:B------:R-:W-:-:S04]  /*2e00*/  LOP3.LUT R0, R0, 0x80000000, RZ, 0xc0, !PT ;  /* 0x8000000000007812 */ /* 0x000fc800078ec0ff */
[----:B------:R-:W-:Y:S01]  /*2e10*/  LOP3.LUT R0, R0, 0x7f800000, RZ, 0xfc, !PT ;  /* 0x7f80000000007812 */ /* 0x000fe200078efcff */
[----:B------:R-:W-:Y:S06]  /*2e20*/  BRA `(.L_x_162) ;  /* 0x0000000000047947 */ /* 0x000fec0003800000 */
.L_x_160:
[----:B------:R-:W-:-:S07]  /*2e30*/  LEA R0, R5, R0, 0x17 ;  /* 0x0000000005007211 */ /* 0x000fce00078eb8ff */
.L_x_162:
[----:B------:R-:W-:Y:S05]  /*2e40*/  BSYNC.RECONVERGENT B3 ;  /* 0x0000000000037941 */ /* 0x000fea0003800200 */
.L_x_159:
[----:B------:R-:W-:Y:S05]  /*2e50*/  BRA `(.L_x_163) ;  /* 0x0000000000207947 */ /* 0x000fea0003800000 */
.L_x_158:
[----:B------:R-:W-:-:S04]  /*2e60*/  LOP3.LUT R0, R18, 0x80000000, R17, 0x48, !PT ;  /* 0x8000000012007812 */ /* 0x000fc800078e4811 */
[----:B------:R-:W-:Y:S01]  /*2e70*/  LOP3.LUT R0, R0, 0x7f800000, RZ, 0xfc, !PT ;  /* 0x7f80000000007812 */ /* 0x000fe200078efcff */
[----:B------:R-:W-:Y:S06]  /*2e80*/  BRA `(.L_x_163) ;  /* 0x0000000000147947 */ /* 0x000fec0003800000 */
.L_x_157:
[----:B------:R-:W-:Y:S01]  /*2e90*/  LOP3.LUT R0, R18, 0x80000000, R17, 0x48, !PT ;  /* 0x8000000012007812 */ /* 0x000fe200078e4811 */
[----:B------:R-:W-:Y:S06]  /*2ea0*/  BRA `(.L_x_163) ;  /* 0x00000000000c7947 */ /* 0x000fec0003800000 */
.L_x_156:
[----:B------:R-:W0:Y:S01]  /*2eb0*/  MUFU.RSQ R0, -QNAN ;  /* 0xffc0000000007908 */ /* 0x000e220000001400 */
[----:B------:R-:W-:Y:S05]  /*2ec0*/  BRA `(.L_x_163) ;  /* 0x0000000000047947 */ /* 0x000fea0003800000 */
.L_x_155:
[----:B------:R-:W-:-:S07]  /*2ed0*/  FADD.FTZ R0, R0, R3 ;  /* 0x0000000300007221 */ /* 0x000fce0000010000 */
.L_x_163:
[----:B------:R-:W-:Y:S05]  /*2ee0*/  BSYNC.RECONVERGENT B2 ;  /* 0x0000000000027941 */ /* 0x000fea0003800200 */
.L_x_153:
[----:B------:R-:W-:-:S04]  /*2ef0*/  IMAD.MOV.U32 R3, RZ, RZ, 0x0 ;  /* 0x00000000ff037424 */ /* 0x000fc800078e00ff */
[----:B0-----:R-:W-:Y:S05]  /*2f00*/  RET.REL.NODEC R2 `(_Z25cosine_strategy6_templateILi256EEvPKfS1_Pfiii) ;  /* 0xffffffd0023c7950 */ /* 0x001fea0003c3ffff */
.L_x_164:
        /* <DEDUP_REMOVED lines=15> */
.L_x_335:


//--------------------- .text._Z25cosine_strategy6_templateILi128EEvPKfS1_Pfiii --------------------------
	.section	.text._Z25cosine_strategy6_templateILi128EEvPKfS1_Pfiii,"ax",@progbits
	.align	128
        .global         _Z25cosine_strategy6_templateILi128EEvPKfS1_Pfiii
        .type           _Z25cosine_strategy6_templateILi128EEvPKfS1_Pfiii,@function
        .size           _Z25cosine_strategy6_templateILi128EEvPKfS1_Pfiii,(.L_x_337 - _Z25cosine_strategy6_templateILi128EEvPKfS1_Pfiii)
        .other          _Z25cosine_strategy6_templateILi128EEvPKfS1_Pfiii,@"STO_CUDA_ENTRY STV_DEFAULT"
_Z25cosine_strategy6_templateILi128EEvPKfS1_Pfiii:
.text._Z25cosine_strategy6_templateILi128EEvPKfS1_Pfiii:
        /* <DEDUP_REMOVED lines=31> */
.L_x_169:
        /* <DEDUP_REMOVED lines=11> */
.L_x_168:
[----:B------:R-:W-:Y:S05]  /*02a0*/  BSYNC.RECONVERGENT B1 ;  /* 0x0000000000017941 */ /* 0x000fea0003800200 */
.L_x_167:
        /* <DEDUP_REMOVED lines=12> */
.L_x_172:
        /* <DEDUP_REMOVED lines=55> */
.L_x_171:
[----:B------:R-:W-:Y:S05]  /*06e0*/  BSYNC.RECONVERGENT B1 ;  /* 0x0000000000017941 */ /* 0x000fea0003800200 */
.L_x_170:
        /* <DEDUP_REMOVED lines=22> */
[C---:B------:R-:W-:Y:S01]  /*0850*/  IMAD R7, R0.reuse, 0x4, R13 ;  /* 0x0000000400077824 */ /* 0x040fe200078e020d */
[----:B------:R-:W-:Y:S01]  /*0860*/  PLOP3.LUT P0, PT, PT, PT, PT, 0x8, 0x80 ;  /* 0x000000000080781c */ /* 0x000fe20003f0e170 */
[----:B------:R-:W-:-:S03]  /*0870*/  VIADD R0, R0, 0x400 ;  /* 0x0000040000007836 */ /* 0x000fc60000000000 */
        /* <DEDUP_REMOVED lines=8> */
.L_x_174:
[----:B------:R-:W-:Y:S05]  /*0900*/  BSYNC.RECONVERGENT B1 ;  /* 0x0000000000017941 */ /* 0x000fea0003800200 */
.L_x_173:
[----:B------:R-:W-:-:S13]  /*0910*/  ISETP.LT.OR P0, PT, R0, R9, P0 ;  /* 0x000000090000720c */ /* 0x000fda0000701670 */
[----:B------:R-:W-:Y:S05]  /*0920*/  @!P0 BRA `(.L_x_166) ;  /* 0x0000000000388947 */ /* 0x000fea0003800000 */
[----:B------:R-:W2:Y:S01]  /*0930*/  LDCU.64 UR12, c[0x0][0x388] ;  /* 0x00007100ff0c77ac */ /* 0x000ea20008000a00 */
[----:B------:R-:W-:-:S04]  /*0940*/  IADD3 R11, P0, PT, R11, R0, RZ ;  /* 0x000000000b0b7210 */ /* 0x000fc80007f1e0ff */
[----:B------:R-:W-:Y:S02]  /*0950*/  IADD3.X R8, PT, PT, RZ, R8, RZ, P0, !PT ;  /* 0x00000008ff087210 */ /* 0x000fe400007fe4ff */
        /* <DEDUP_REMOVED lines=11> */
.L_x_166:
[----:B------:R-:W-:Y:S05]  /*0a10*/  BSYNC.RECONVERGENT B0 ;  /* 0x0000000000007941 */ /* 0x000fea0003800200 */
.L_x_165:
[----:B------:R-:W-:Y:S01]  /*0a20*/  BAR.SYNC.DEFER_BLOCKING 0x0 ;  /* 0x0000000000007b1d */ /* 0x000fe20000010000 */
[----:B0-----:R-:W-:-:S05]  /*0a30*/  IMAD.MOV.U32 R15, RZ, RZ, RZ ;  /* 0x000000ffff0f7224 */ /* 0x001fca00078e00ff */
[----:B------:R-:W-:Y:S04]  /*0a40*/  BSSY.RECONVERGENT B0, `(.L_x_175) ;  /* 0x0000079000007945 */ /* 0x000fe80003800200 */
[----:B------:R-:W-:Y:S05]  /*0a50*/  @P1 BRA `(.L_x_176) ;  /* 0x0000000400dc1947 */ /* 0x000fea0003800000 */
[----:B------:R-:W-:Y:S01]  /*0a60*/  LOP3.LUT R0, RZ, R12, RZ, 0x33, !PT ;  /* 0x0000000cff007212 */ /* 0x000fe200078e33ff */
[----:B------:R-:W-:Y:S01]  /*0a70*/  BSSY.RECONVERGENT B1, `(.L_x_177) ;  /* 0x0000036000017945 */ /* 0x000fe20003800200 */
[----:B------:R-:W-:Y:S02]  /*0a80*/  HFMA2 R15, -RZ, RZ, 0, 0 ;  /* 0x00000000ff0f7431 */ /* 0x000fe400000001ff */
[----:B------:R-:W-:Y:S02]  /*0a90*/  IMAD.MOV.U32 R3, RZ, RZ, R12 ;  /* 0x000000ffff037224 */ /* 0x000fe400078e000c */
        /* <DEDUP_REMOVED lines=14> */
.L_x_179:
        /* <DEDUP_REMOVED lines=37> */
.L_x_178:
[----:B------:R-:W-:Y:S05]  /*0dd0*/  BSYNC.RECONVERGENT B1 ;  /* 0x0000000000017941 */ /* 0x000fea0003800200 */
.L_x_177:
        /* <DEDUP_REMOVED lines=28> */
.L_x_181:
[----:B------:R-:W-:Y:S05]  /*0fa0*/  BSYNC.RECONVERGENT B1 ;  /* 0x0000000000017941 */ /* 0x000fea0003800200 */
.L_x_180:
        /* <DEDUP_REMOVED lines=20> */
.L_x_183:
[----:B------:R-:W-:Y:S05]  /*10f0*/  BSYNC.RECONVERGENT B1 ;  /* 0x0000000000017941 */ /* 0x000fea0003800200 */
.L_x_182:
[----:B------:R-:W-:Y:S05]  /*1100*/  @!P1 BRA `(.L_x_176) ;  /* 0x0000000000309947 */ /* 0x000fea0003800000 */
[----:B------:R-:W0:Y:S01]  /*1110*/  S2R R7, SR_CgaCtaId ;  /* 0x0000000000077919 */ /* 0x000e220000008800 */
[----:B------:R-:W-:-:S05]  /*1120*/  MOV R0, 0x400 ;  /* 0x0000040000007802 */ /* 0x000fca0000000f00 */
[----:B------:R-:W-:Y:S02]  /*1130*/  VIADD R2, R0, 0x10 ;  /* 0x0000001000027836 */ /* 0x000fe40000000000 */
[----:B------:R-:W-:-:S03]  /*1140*/  IMAD.MOV.U32 R0, RZ, RZ, RZ ;  /* 0x000000ffff007224 */ /* 0x000fc600078e00ff */
[----:B0-----:R-:W-:-:S07]  /*1150*/  LEA R4, R7, R2, 0x18 ;  /* 0x0000000207047211 */ /* 0x001fce00078ec0ff */
.L_x_184:
[C---:B------:R-:W-:Y:S01]  /*1160*/  LEA R2, R3.reuse, R4, 0x2 ;  /* 0x0000000403027211 */ /* 0x040fe200078e10ff */
[----:B------:R-:W-:Y:S02]  /*1170*/  VIADD R0, R0, 0x1 ;  /* 0x0000000100007836 */ /* 0x000fe40000000000 */
[----:B------:R-:W-:-:S03]  /*1180*/  VIADD R3, R3, 0x80 ;  /* 0x0000008003037836 */ /* 0x000fc60000000000 */
[----:B------:R-:W0:Y:S01]  /*1190*/  LDS R2, [R2] ;  /* 0x0000000002027984 */ /* 0x000e220000000800 */
[----:B------:R-:W-:Y:S01]  /*11a0*/  ISETP.NE.AND P0, PT, R0, R5, PT ;  /* 0x000000050000720c */ /* 0x000fe20003f05270 */
[----:B0-----:R-:W-:-:S12]  /*11b0*/  FFMA R15, R2, R2, R15 ;  /* 0x00000002020f7223 */ /* 0x001fd8000000000f */
[----:B------:R-:W-:Y:S05]  /*11c0*/  @P0 BRA `(.L_x_184) ;  /* 0xfffffffc00e40947 */ /* 0x000fea000383ffff */
.L_x_176:
[----:B------:R-:W-:Y:S05]  /*11d0*/  BSYNC.RECONVERGENT B0 ;  /* 0x0000000000007941 */ /* 0x000fea0003800200 */
.L_x_175:
[----:B------:R-:W0:Y:S01]  /*11e0*/  S2R R3, SR_CgaCtaId ;  /* 0x0000000000037919 */ /* 0x000e220000008800 */
[----:B------:R-:W-:Y:S01]  /*11f0*/  MOV R2, 0x400 ;  /* 0x0000040000027802 */ /* 0x000fe20000000f00 */
[----:B-12---:R-:W1:Y:S01]  /*1200*/  LDC R6, c[0x0][0x398] ;  /* 0x0000e600ff067b82 */ /* 0x006e620000000800 */
[----:B------:R-:W-:Y:S01]  /*1210*/  ISETP.GT.U32.AND P0, PT, R12, 0x3f, PT ;  /* 0x0000003f0c00780c */ /* 0x000fe20003f04070 */
[----:B------:R-:W-:Y:S01]  /*1220*/  BSSY.RECONVERGENT B0, `(.L_x_185) ;  /* 0x000002d000007945 */ /* 0x000fe20003800200 */
[----:B------:R-:W-:Y:S02]  /*1230*/  IADD3 R0, PT, PT, R2, 0x10, RZ ;  /* 0x0000001002007810 */ /* 0x000fe40007ffe0ff */
[----:B------:R-:W-:Y:S02]  /*1240*/  ISETP.GT.U32.AND P2, PT, R12, 0x1f, PT ;  /* 0x0000001f0c00780c */ /* 0x000fe40003f44070 */
[----:B------:R-:W-:Y:S02]  /*1250*/  PLOP3.LUT P1, PT, PT, PT, PT, 0x8, 0x80 ;  /* 0x000000000080781c */ /* 0x000fe40003f2e170 */
        /* <DEDUP_REMOVED lines=41> */
.L_x_186:
[----:B------:R-:W-:Y:S05]  /*14f0*/  BSYNC.RECONVERGENT B0 ;  /* 0x0000000000007941 */ /* 0x000fea0003800200 */
.L_x_185:
        /* <DEDUP_REMOVED lines=12> */
.L_x_206:
[----:B------:R-:W2:Y:S01]  /*15c0*/  LDCU UR7, c[0x0][0x3a0] ;  /* 0x00007400ff0777ac */ /* 0x000ea20008000800 */
[----:B------:R-:W-:Y:S01]  /*15d0*/  BSSY.RECONVERGENT B0, `(.L_x_187) ;  /* 0x0000086000007945 */ /* 0x000fe20003800200 */
[----:B0-----:R-:W-:Y:S02]  /*15e0*/  HFMA2 R17, -RZ, RZ, 0, 0 ;  /* 0x00000000ff117431 */ /* 0x001fe400000001ff */
[----:B------:R-:W-:Y:S01]  /*15f0*/  IMAD.MOV.U32 R13, RZ, RZ, RZ ;  /* 0x000000ffff0d7224 */ /* 0x000fe200078e00ff */
        /* <DEDUP_REMOVED lines=22> */
.L_x_191:
        /* <DEDUP_REMOVED lines=39> */
.L_x_190:
[----:B------:R-:W-:Y:S05]  /*19d0*/  BSYNC.RECONVERGENT B1 ;  /* 0x0000000000017941 */ /* 0x000fea0003800200 */
.L_x_189:
        /* <DEDUP_REMOVED lines=32> */
.L_x_193:
[----:B------:R-:W-:Y:S05]  /*1be0*/  BSYNC.RECONVERGENT B1 ;  /* 0x0000000000017941 */ /* 0x000fea0003800200 */
.L_x_192:
        /* <DEDUP_REMOVED lines=36> */
.L_x_188:
[----:B------:R-:W-:Y:S05]  /*1e30*/  BSYNC.RECONVERGENT B0 ;  /* 0x0000000000007941 */ /* 0x000fea0003800200 */
.L_x_187:
[----:B------:R-:W-:Y:S01]  /*1e40*/  STS [R10], R17 ;  /* 0x000000110a007388 */ /* 0x000fe20000000800 */
[----:B------:R-:W-:Y:S01]  /*1e50*/  ISETP.GT.U32.AND P0, PT, R12, 0x3f, PT ;  /* 0x0000003f0c00780c */ /* 0x000fe20003f04070 */
[----:B------:R-:W-:Y:S02]  /*1e60*/  BSSY.RECONVERGENT B0, `(.L_x_194) ;  /* 0x000003e000007945 */ /* 0x000fe40003800200 */
[----:B------:R-:W-:Y:S01]  /*1e70*/  STS [R10+0x200], R13 ;  /* 0x0002000d0a007388 */ /* 0x000fe20000000800 */
[----:B------:R-:W-:Y:S09]  /*1e80*/  BAR.SYNC.DEFER_BLOCKING 0x0 ;  /* 0x0000000000007b1d */ /* 0x000ff20000010000 */
[----:B------:R-:W-:Y:S04]  /*1e90*/  @!P0 LDS R0, [R10+0x100] ;  /* 0x000100000a008984 */ /* 0x000fe80000000800 */
[----:B-1----:R-:W1:Y:S04]  /*1ea0*/  @!P0 LDS R3, [R10] ;  /* 0x000000000a038984 */ /* 0x002e680000000800 */
[----:B------:R-:W-:Y:S04]  /*1eb0*/  @!P0 LDS R2, [R10+0x300] ;  /* 0x000300000a028984 */ /* 0x000fe80000000800 */
[----:B0-----:R-:W0:Y:S01]  /*1ec0*/  @!P0 LDS R5, [R10+0x200] ;  /* 0x000200000a058984 */ /* 0x001e220000000800 */
[----:B-1----:R-:W-:-:S05]  /*1ed0*/  @!P0 FADD R3, R0, R3 ;  /* 0x0000000300038221 */ /* 0x002fca0000000000 */
[----:B------:R1:W-:Y:S01]  /*1ee0*/  @!P0 STS [R10], R3 ;  /* 0x000000030a008388 */ /* 0x0003e20000000800 */
[----:B0-----:R-:W-:-:S05]  /*1ef0*/  @!P0 FADD R5, R2, R5 ;  /* 0x0000000502058221 */ /* 0x001fca0000000000 */
[----:B------:R1:W-:Y:S01]  /*1f00*/  @!P0 STS [R10+0x200], R5 ;  /* 0x000200050a008388 */ /* 0x0003e20000000800 */
[----:B------:R-:W-:Y:S01]  /*1f10*/  BAR.SYNC.DEFER_BLOCKING 0x0 ;  /* 0x0000000000007b1d */ /* 0x000fe20000010000 */
[----:B------:R-:W-:-:S13]  /*1f20*/  ISETP.GT.U32.AND P0, PT, R12, 0x1f, PT ;  /* 0x0000001f0c00780c */ /* 0x000fda0003f04070 */
[----:B-1----:R-:W-:Y:S05]  /*1f30*/  @P0 BRA `(.L_x_195) ;  /* 0x0000000000c00947 */ /* 0x002fea0003800000 */
        /* <DEDUP_REMOVED lines=48> */
.L_x_195:
[----:B------:R-:W-:Y:S05]  /*2240*/  BSYNC.RECONVERGENT B0 ;  /* 0x0000000000007941 */ /* 0x000fea0003800200 */
.L_x_194:
        /* <DEDUP_REMOVED lines=9> */
[----:B0-2---:R-:W-:Y:S05]  /*22e0*/  CALL.REL.NOINC `($__internal_6_$__cuda_sm20_sqrt_rn_f32_slowpath) ;  /* 0x0000000000cc7944 */ /* 0x005fea0003c00000 */
[----:B------:R-:W-:Y:S05]  /*22f0*/  BSYNC.RECONVERGENT B1 ;  /* 0x0000000000017941 */ /* 0x000fea0003800200 */
.L_x_199:
[----:B------:R-:W-:Y:S01]  /*2300*/  IMAD.MOV.U32 R2, RZ, RZ, R3 ;  /* 0x000000ffff027224 */ /* 0x000fe200078e0003 */
[----:B------:R-:W-:Y:S06]  /*2310*/  BRA `(.L_x_200) ;  /* 0x0000000000107947 */ /* 0x000fec0003800000 */
.L_x_198:
[----:B--2---:R-:W-:Y:S01]  /*2320*/  FMUL.FTZ R5, R0, R3 ;  /* 0x0000000300057220 */ /* 0x004fe20000410000 */
[----:B------:R-:W-:-:S03]  /*2330*/  FMUL.FTZ R2, R3, 0.5 ;  /* 0x3f00000003027820 */ /* 0x000fc60000410000 */
[----:B------:R-:W-:-:S04]  /*2340*/  FFMA R0, -R5, R5, R0 ;  /* 0x0000000505007223 */ /* 0x000fc80000000100 */
[----:B------:R-:W-:-:S07]  /*2350*/  FFMA R2, R0, R2, R5 ;  /* 0x0000000200027223 */ /* 0x000fce0000000005 */
.L_x_200:
        /* <DEDUP_REMOVED lines=10> */
[----:B0-----:R-:W-:Y:S05]  /*2400*/  CALL.REL.NOINC `($__internal_6_$__cuda_sm20_sqrt_rn_f32_slowpath) ;  /* 0x0000000000847944 */ /* 0x001fea0003c00000 */
[----:B------:R-:W-:Y:S05]  /*2410*/  BSYNC.RECONVERGENT B1 ;  /* 0x0000000000017941 */ /* 0x000fea0003800200 */
.L_x_202:
[----:B------:R-:W-:Y:S05]  /*2420*/  BRA `(.L_x_203) ;  /* 0x0000000000107947 */ /* 0x000fea0003800000 */
.L_x_201:
[----:B------:R-:W-:Y:S01]  /*2430*/  FMUL.FTZ R5, R0, R3 ;  /* 0x0000000300057220 */ /* 0x000fe20000410000 */
[----:B------:R-:W-:-:S03]  /*2440*/  FMUL.FTZ R3, R3, 0.5 ;  /* 0x3f00000003037820 */ /* 0x000fc60000410000 */
[----:B------:R-:W-:-:S04]  /*2450*/  FFMA R0, -R5, R5, R0 ;  /* 0x0000000505007223 */ /* 0x000fc80000000100 */
[----:B------:R-:W-:-:S07]  /*2460*/  FFMA R3, R0, R3, R5 ;  /* 0x0000000300037223 */ /* 0x000fce0000000005 */
.L_x_203:
        /* <DEDUP_REMOVED lines=12> */
[----:B0-----:R-:W-:Y:S05]  /*2530*/  CALL.REL.NOINC `($__internal_7_$__cuda_sm3x_div_rn_noftz_f32_slowpath) ;  /* 0x0000000000907944 */ /* 0x001fea0003c00000 */
[----:B------:R-:W-:-:S07]  /*2540*/  MOV R5, R0 ;  /* 0x0000000000057202 */ /* 0x000fce0000000f00 */
.L_x_205:
[----:B------:R-:W-:Y:S05]  /*2550*/  BSYNC.RECONVERGENT B1 ;  /* 0x0000000000017941 */ /* 0x000fea0003800200 */
.L_x_204:
[----:B------:R-:W1:Y:S08]  /*2560*/  LDC R13, c[0x0][0x39c] ;  /* 0x0000e700ff0d7b82 */ /* 0x000e700000000800 */
[----:B------:R-:W2:Y:S01]  /*2570*/  LDC.64 R2, c[0x0][0x390] ;  /* 0x0000e400ff027b82 */ /* 0x000ea20000000a00 */
[----:B-1----:R-:W-:-:S04]  /*2580*/  IMAD R13, R8, R13, UR6 ;  /* 0x00000006080d7e24 */ /* 0x002fc8000f8e020d */
[----:B--2---:R-:W-:-:S05]  /*2590*/  IMAD.WIDE R2, R13, 0x4, R2 ;  /* 0x000000040d027825 */ /* 0x004fca00078e0202 */
[----:B------:R1:W-:Y:S02]  /*25a0*/  STG.E desc[UR8][R2.64], R5 ;  /* 0x0000000502007986 */ /* 0x0003e4000c101908 */
.L_x_197:
[----:B------:R-:W-:Y:S05]  /*25b0*/  BSYNC.RECONVERGENT B0 ;  /* 0x0000000000007941 */ /* 0x000fea0003800200 */
.L_x_196:
[----:B------:R-:W2:Y:S01]  /*25c0*/  LDCU UR4, c[0x0][0x398] ;  /* 0x00007300ff0477ac */ /* 0x000ea20008000800 */
[----:B------:R-:W-:Y:S01]  /*25d0*/  VIADD R8, R8, 0x1 ;  /* 0x0000000108087836 */ /* 0x000fe20000000000 */
[----:B------:R-:W-:Y:S04]  /*25e0*/  BAR.SYNC.DEFER_BLOCKING 0x0 ;  /* 0x0000000000007b1d */ /* 0x000fe80000010000 */
[----:B--2---:R-:W-:-:S13]  /*25f0*/  ISETP.NE.AND P0, PT, R8, UR4, PT ;  /* 0x0000000408007c0c */ /* 0x004fda000bf05270 */
[----:B------:R-:W-:Y:S05]  /*2600*/  @P0 BRA `(.L_x_206) ;  /* 0xffffffec00ec0947 */ /* 0x000fea000383ffff */
[----:B------:R-:W-:Y:S05]  /*2610*/  EXIT ;  /* 0x000000000000794d */ /* 0x000fea0003800000 */
        .weak           $__internal_6_$__cuda_sm20_sqrt_rn_f32_slowpath
        .type           $__internal_6_$__cuda_sm20_sqrt_rn_f32_slowpath,@function
        .size           $__internal_6_$__cuda_sm20_sqrt_rn_f32_slowpath,($__internal_7_$__cuda_sm3x_div_rn_noftz_f32_slowpath - $__internal_6_$__cuda_sm20_sqrt_rn_f32_slowpath)
$__internal_6_$__cuda_sm20_sqrt_rn_f32_slowpath:
        /* <DEDUP_REMOVED lines=19> */
.L_x_207:
[----:B------:R-:W-:Y:S02]  /*2750*/  HFMA2 R5, -RZ, RZ, 0, 0 ;  /* 0x00000000ff057431 */ /* 0x000fe400000001ff */
[----:B------:R-:W-:-:S04]  /*2760*/  IMAD.MOV.U32 R4, RZ, RZ, R19 ;  /* 0x000000ffff047224 */ /* 0x000fc800078e0013 */
[----:B------:R-:W-:Y:S05]  /*2770*/  RET.REL.NODEC R4 `(_Z25cosine_strategy6_templateILi128EEvPKfS1_Pfiii) ;  /* 0xffffffd804207950 */ /* 0x000fea0003c3ffff */
        .weak           $__internal_7_$__cuda_sm3x_div_rn_noftz_f32_slowpath
        .type           $__internal_7_$__cuda_sm3x_div_rn_noftz_f32_slowpath,@function
        .size           $__internal_7_$__cuda_sm3x_div_rn_noftz_f32_slowpath,(.L_x_337 - $__internal_7_$__cuda_sm3x_div_rn_noftz_f32_slowpath)
$__internal_7_$__cuda_sm3x_div_rn_noftz_f32_slowpath:
        /* <DEDUP_REMOVED lines=37> */
.L_x_209:
        /* <DEDUP_REMOVED lines=51> */
.L_x_216:
[----:B------:R-:W-:-:S04]  /*2d00*/  LOP3.LUT R0, R0, 0x80000000, RZ, 0xc0, !PT ;  /* 0x8000000000007812 */ /* 0x000fc800078ec0ff */
[----:B------:R-:W-:Y:S01]  /*2d10*/  LOP3.LUT R0, R0, 0x7f800000, RZ, 0xfc, !PT ;  /* 0x7f80000000007812 */ /* 0x000fe200078efcff */
[----:B------:R-:W-:Y:S06]  /*2d20*/  BRA `(.L_x_217) ;  /* 0x0000000000047947 */ /* 0x000fec0003800000 */
.L_x_215:
[----:B------:R-:W-:-:S07]  /*2d30*/  LEA R0, R5, R0, 0x17 ;  /* 0x0000000005007211 */ /* 0x000fce00078eb8ff */
.L_x_217:
[----:B------:R-:W-:Y:S05]  /*2d40*/  BSYNC.RECONVERGENT B3 ;  /* 0x0000000000037941 */ /* 0x000fea0003800200 */
.L_x_214:
[----:B------:R-:W-:Y:S05]  /*2d50*/  BRA `(.L_x_218) ;  /* 0x0000000000207947 */ /* 0x000fea0003800000 */
.L_x_213:
[----:B------:R-:W-:-:S04]  /*2d60*/  LOP3.LUT R0, R18, 0x80000000, R17, 0x48, !PT ;  /* 0x8000000012007812 */ /* 0x000fc800078e4811 */
[----:B------:R-:W-:Y:S01]  /*2d70*/  LOP3.LUT R0, R0, 0x7f800000, RZ, 0xfc, !PT ;  /* 0x7f80000000007812 */ /* 0x000fe200078efcff */
[----:B------:R-:W-:Y:S06]  /*2d80*/  BRA `(.L_x_218) ;  /* 0x0000000000147947 */ /* 0x000fec0003800000 */
.L_x_212:
[----:B------:R-:W-:Y:S01]  /*2d90*/  LOP3.LUT R0, R18, 0x80000000, R17, 0x48, !PT ;  /* 0x8000000012007812 */ /* 0x000fe200078e4811 */
[----:B------:R-:W-:Y:S06]  /*2da0*/  BRA `(.L_x_218) ;  /* 0x00000000000c7947 */ /* 0x000fec0003800000 */
.L_x_211:
[----:B------:R-:W0:Y:S01]  /*2db0*/  MUFU.RSQ R0, -QNAN ;  /* 0xffc0000000007908 */ /* 0x000e220000001400 */
[----:B------:R-:W-:Y:S05]  /*2dc0*/  BRA `(.L_x_218) ;  /* 0x0000000000047947 */ /* 0x000fea0003800000 */
.L_x_210:
[----:B------:R-:W-:-:S07]  /*2dd0*/  FADD.FTZ R0, R0, R3 ;  /* 0x0000000300007221 */ /* 0x000fce0000010000 */
.L_x_218:
[----:B------:R-:W-:Y:S05]  /*2de0*/  BSYNC.RECONVERGENT B2 ;  /* 0x0000000000027941 */ /* 0x000fea0003800200 */
.L_x_208:
[----:B------:R-:W-:-:S04]  /*2df0*/  IMAD.MOV.U32 R3, RZ, RZ, 0x0 ;  /* 0x00000000ff037424 */ /* 0x000fc800078e00ff */
[----:B0-----:R-:W-:Y:S05]  /*2e00*/  RET.REL.NODEC R2 `(_Z25cosine_strategy6_templateILi128EEvPKfS1_Pfiii) ;  /* 0xffffffd0027c7950 */ /* 0x001fea0003c3ffff */
.L_x_219:
        /* <DEDUP_REMOVED lines=15> */
.L_x_337:


//--------------------- .text._Z25cosine_strategy6_templateILi64EEvPKfS1_Pfiii --------------------------
	.section	.text._Z25cosine_strategy6_templateILi64EEvPKfS1_Pfiii,"ax",@progbits
	.align	128
        .global         _Z25cosine_strategy6_templateILi64EEvPKfS1_Pfiii
        .type           _Z25cosine_strategy6_templateILi64EEvPKfS1_Pfiii,@function
        .size           _Z25cosine_strategy6_templateILi64EEvPKfS1_Pfiii,(.L_x_339 - _Z25cosine_strategy6_templateILi64EEvPKfS1_Pfiii)
        .other          _Z25cosine_strategy6_templateILi64EEvPKfS1_Pfiii,@"STO_CUDA_ENTRY STV_DEFAULT"
_Z25cosine_strategy6_templateILi64EEvPKfS1_Pfiii:
.text._Z25cosine_strategy6_templateILi64EEvPKfS1_Pfiii:
        /* <DEDUP_REMOVED lines=31> */
.L_x_224:
        /* <DEDUP_REMOVED lines=11> */
.L_x_223:
[----:B------:R-:W-:Y:S05]  /*02a0*/  BSYNC.RECONVERGENT B1 ;  /* 0x0000000000017941 */ /* 0x000fea0003800200 */
.L_x_222:
        /* <DEDUP_REMOVED lines=12> */
.L_x_227:
        /* <DEDUP_REMOVED lines=55> */
.L_x_226:
[----:B------:R-:W-:Y:S05]  /*06e0*/  BSYNC.RECONVERGENT B1 ;  /* 0x0000000000017941 */ /* 0x000fea0003800200 */
.L_x_225:
        /* <DEDUP_REMOVED lines=33> */
.L_x_229:
[----:B------:R-:W-:Y:S05]  /*0900*/  BSYNC.RECONVERGENT B1 ;  /* 0x0000000000017941 */ /* 0x000fea0003800200 */
.L_x_228:
        /* <DEDUP_REMOVED lines=16> */
.L_x_221:
[----:B------:R-:W-:Y:S05]  /*0a10*/  BSYNC.RECONVERGENT B0 ;  /* 0x0000000000007941 */ /* 0x000fea0003800200 */
.L_x_220:
        /* <DEDUP_REMOVED lines=22> */
.L_x_234:
        /* <DEDUP_REMOVED lines=37> */
.L_x_233:
[----:B------:R-:W-:Y:S05]  /*0dd0*/  BSYNC.RECONVERGENT B1 ;  /* 0x0000000000017941 */ /* 0x000fea0003800200 */
.L_x_232:
        /* <DEDUP_REMOVED lines=28> */
.L_x_236:
[----:B------:R-:W-:Y:S05]  /*0fa0*/  BSYNC.RECONVERGENT B1 ;  /* 0x0000000000017941 */ /* 0x000fea0003800200 */
.L_x_235:
        /* <DEDUP_REMOVED lines=20> */
.L_x_238:
[----:B------:R-:W-:Y:S05]  /*10f0*/  BSYNC.RECONVERGENT B1 ;  /* 0x0000000000017941 */ /* 0x000fea0003800200 */
.L_x_237:
[----:B------:R-:W-:Y:S05]  /*1100*/  @!P1 BRA `(.L_x_231) ;  /* 0x0000000000309947 */ /* 0x000fea0003800000 */
[----:B------:R-:W0:Y:S01]  /*1110*/  S2R R7, SR_CgaCtaId ;  /* 0x0000000000077919 */ /* 0x000e220000008800 */
[----:B------:R-:W-:-:S05]  /*1120*/  MOV R0, 0x400 ;  /* 0x0000040000007802 */ /* 0x000fca0000000f00 */
[----:B------:R-:W-:Y:S02]  /*1130*/  VIADD R2, R0, 0x10 ;  /* 0x0000001000027836 */ /* 0x000fe40000000000 */
[----:B------:R-:W-:-:S03]  /*1140*/  IMAD.MOV.U32 R0, RZ, RZ, RZ ;  /* 0x000000ffff007224 */ /* 0x000fc600078e00ff */
[----:B0-----:R-:W-:-:S07]  /*1150*/  LEA R4, R7, R2, 0x18 ;  /* 0x0000000207047211 */ /* 0x001fce00078ec0ff */
.L_x_239:
[C---:B------:R-:W-:Y:S01]  /*1160*/  LEA R2, R3.reuse, R4, 0x2 ;  /* 0x0000000403027211 */ /* 0x040fe200078e10ff */
[----:B------:R-:W-:Y:S02]  /*1170*/  VIADD R0, R0, 0x1 ;  /* 0x0000000100007836 */ /* 0x000fe40000000000 */
[----:B------:R-:W-:-:S03]  /*1180*/  VIADD R3, R3, 0x40 ;  /* 0x0000004003037836 */ /* 0x000fc60000000000 */
[----:B------:R-:W0:Y:S01]  /*1190*/  LDS R2, [R2] ;  /* 0x0000000002027984 */ /* 0x000e220000000800 */
[----:B------:R-:W-:Y:S01]  /*11a0*/  ISETP.NE.AND P0, PT, R0, R5, PT ;  /* 0x000000050000720c */ /* 0x000fe20003f05270 */
[----:B0-----:R-:W-:-:S12]  /*11b0*/  FFMA R15, R2, R2, R15 ;  /* 0x00000002020f7223 */ /* 0x001fd8000000000f */
[----:B------:R-:W-:Y:S05]  /*11c0*/  @P0 BRA `(.L_x_239) ;  /* 0xfffffffc00e40947 */ /* 0x000fea000383ffff */
.L_x_231:
[----:B------:R-:W-:Y:S05]  /*11d0*/  BSYNC.RECONVERGENT B0 ;  /* 0x0000000000007941 */ /* 0x000fea0003800200 */
.L_x_230:
[----:B------:R-:W0:Y:S01]  /*11e0*/  S2R R17, SR_CgaCtaId ;  /* 0x0000000000117919 */ /* 0x000e220000008800 */
[----:B--2---:R-:W-:Y:S01]  /*11f0*/  MOV R4, 0x400 ;  /* 0x0000040000047802 */ /* 0x004fe20000000f00 */
[----:B------:R-:W2:Y:S01]  /*1200*/  LDC R2, c[0x0][0x398] ;  /* 0x0000e600ff027b82 */ /* 0x000ea20000000800 */
[----:B------:R-:W-:Y:S01]  /*1210*/  ISETP.GT.U32.AND P0, PT, R12, 0x1f, PT ;  /* 0x0000001f0c00780c */ /* 0x000fe20003f04070 */
[----:B------:R-:W-:Y:S01]  /*1220*/  BSSY.RECONVERGENT B0, `(.L_x_240) ;  /* 0x0000027000007945 */ /* 0x000fe20003800200 */
[----:B------:R-:W-:Y:S02]  /*1230*/  IADD3 R0, PT, PT, R4, 0x10, RZ ;  /* 0x0000001004007810 */ /* 0x000fe40007ffe0ff */
[----:B------:R-:W-:Y:S02]  /*1240*/  PLOP3.LUT P1, PT, PT, PT, PT, 0x8, 0x80 ;  /* 0x000000000080781c */ /* 0x000fe40003f2e170 */
[----:B--2---:R-:W-:Y:S02]  /*1250*/  ISETP.GE.AND P2, PT, R2, 0x1, PT ;  /* 0x000000010200780c */ /* 0x004fe40003f46270 */
[----:B0-----:R-:W-:-:S05]  /*1260*/  LEA R0, R17, R0, 0x18 ;  /* 0x0000000011007211 */ /* 0x001fca00078ec0ff */
[----:B------:R-:W-:-:S04]  /*1270*/  IMAD R11, R9, 0x4, R0 ;  /* 0x00000004090b7824 */ /* 0x000fc800078e0200 */
[----:B-1----:R-:W-:-:S05]  /*1280*/  IMAD R10, R12, 0x4, R11 ;  /* 0x000000040c0a7824 */ /* 0x002fca00078e020b */
[----:B------:R0:W-:Y:S01]  /*1290*/  STS [R10], R15 ;  /* 0x0000000f0a007388 */ /* 0x0001e20000000800 */
[----:B------:R-:W-:Y:S06]  /*12a0*/  BAR.SYNC.DEFER_BLOCKING 0x0 ;  /* 0x0000000000007b1d */ /* 0x000fec0000010000 */
[----:B------:R-:W-:Y:S05]  /*12b0*/  @P0 BRA `(.L_x_241) ;  /* 0x0000000000740947 */ /* 0x000fea0003800000 */
[----:B------:R-:W-:Y:S01]  /*12c0*/  LDS R2, [R10+0x80] ;  /* 0x000080000a027984 */ /* 0x000fe20000000800 */
[----:B------:R-:W-:-:S03]  /*12d0*/  ISETP.NE.AND P0, PT, R12, RZ, PT ;  /* 0x000000ff0c00720c */ /* 0x000fc60003f05270 */
[----:B------:R-:W1:Y:S10]  /*12e0*/  LDS R3, [R10] ;  /* 0x000000000a037984 */ /* 0x000e740000000800 */
        /* <DEDUP_REMOVED lines=8> */
[----:B------:R-:W1:Y:S02]  /*1370*/  LDS R7, [R10] ;  /* 0x000000000a077984 */ /* 0x000e640000000800 */
[----:B-1----:R-:W-:-:S05]  /*1380*/  FADD R7, R2, R7 ;  /* 0x0000000702077221 */ /* 0x002fca0000000000 */
[----:B------:R1:W-:Y:S04]  /*1390*/  STS [R10], R7 ;  /* 0x000000070a007388 */ /* 0x0003e80000000800 */
[----:B------:R-:W-:Y:S04]  /*13a0*/  LDS R2, [R10+0x10] ;  /* 0x000010000a027984 */ /* 0x000fe80000000800 */
[----:B------:R-:W2:Y:S01]  /*13b0*/  LDS R13, [R10] ;  /* 0x000000000a0d7984 */ /* 0x000ea20000000800 */
[----:B-1----:R-:W-:Y:S01]  /*13c0*/  @!P0 LEA R7, R17, R4, 0x18 ;  /* 0x0000000411078211 */ /* 0x002fe200078ec0ff */
[----:B--2---:R-:W-:-:S05]  /*13d0*/  FADD R13, R2, R13 ;  /* 0x0000000d020d7221 */ /* 0x004fca0000000000 */
        /* <DEDUP_REMOVED lines=8> */
[----:B------:R-:W-:Y:S04]  /*1460*/  STS [R10], R5 ;  /* 0x000000050a007388 */ /* 0x000fe80000000800 */
[----:B------:R-:W1:Y:S04]  /*1470*/  @!P0 LDS R2, [R11] ;  /* 0x000000000b028984 */ /* 0x000e680000000800 */
[----:B-1----:R1:W-:Y:S02]  /*1480*/  @!P0 STS [R7], R2 ;  /* 0x0000000207008388 */ /* 0x0023e40000000800 */
.L_x_241:
[----:B------:R-:W-:Y:S05]  /*1490*/  BSYNC.RECONVERGENT B0 ;  /* 0x0000000000007941 */ /* 0x000fea0003800200 */
.L_x_240:
[----:B------:R-:W-:Y:S06]  /*14a0*/  BAR.SYNC.DEFER_BLOCKING 0x0 ;  /* 0x0000000000007b1d */ /* 0x000fec0000010000 */
[----:B------:R-:W-:Y:S05]  /*14b0*/  @!P2 EXIT ;  /* 0x000000000000a94d */ /* 0x000fea0003800000 */
[----:B-1----:R-:W-:Y:S01]  /*14c0*/  LOP3.LUT R2, RZ, R12, RZ, 0x33, !PT ;  /* 0x0000000cff027212 */ /* 0x002fe200078e33ff */
[----:B------:R-:W-:Y:S02]  /*14d0*/  IMAD R7, R12, 0x4, R0 ;  /* 0x000000040c077824 */ /* 0x000fe400078e0200 */
[----:B------:R-:W-:Y:S01]  /*14e0*/  IMAD.MOV.U32 R8, RZ, RZ, RZ ;  /* 0x000000ffff087224 */ /* 0x000fe200078e00ff */
[----:B------:R-:W-:Y:S02]  /*14f0*/  IADD3 R9, PT, PT, R2, R9, RZ ;  /* 0x0000000902097210 */ /* 0x000fe40007ffe0ff */
[----:B------:R-:W-:Y:S02]  /*1500*/  IADD3 R7, PT, PT, R7, 0x400, RZ ;  /* 0x0000040007077810 */ /* 0x000fe40007ffe0ff */
[----:B------:R-:W-:-:S04]  /*1510*/  LEA.HI R16, R9, 0x1, RZ, 0x1a ;  /* 0x0000000109107811 */ /* 0x000fc800078fd0ff */
[C---:B------:R-:W-:Y:S02]  /*1520*/  LOP3.LUT R6, R16.reuse, 0x7fffff8, RZ, 0xc0, !PT ;  /* 0x07fffff810067812 */ /* 0x040fe400078ec0ff */
[----:B0-----:R-:W-:-:S03]  /*1530*/  LOP3.LUT R15, R16, 0x7, RZ, 0xc0, !PT ;  /* 0x00000007100f7812 */ /* 0x001fc600078ec0ff */
[----:B------:R-:W-:Y:S02]  /*1540*/  IMAD.MOV R6, RZ, RZ, -R6 ;  /* 0x000000ffff067224 */ /* 0x000fe400078e0a06 */
[----:B------:R-:W-:-:S07]  /*1550*/  VIADD R14, R15, 0xffffffff ;  /* 0xffffffff0f0e7836 */ /* 0x000fce0000000000 */
.L_x_261:
        /* <DEDUP_REMOVED lines=16> */
[----:B------:R-:W-:Y:S01]  /*1660*/  IADD3 R3, P2, PT, R19, R12, RZ ;  /* 0x0000000c13037210 */ /* 0x000fe20007f5e0ff */
        /* <DEDUP_REMOVED lines=9> */
.L_x_246:
        /* <DEDUP_REMOVED lines=39> */
.L_x_245:
[----:B------:R-:W-:Y:S05]  /*1970*/  BSYNC.RECONVERGENT B1 ;  /* 0x0000000000017941 */ /* 0x000fea0003800200 */
.L_x_244:
[----:B------:R-:W-:Y:S05]  /*1980*/  @!P0 BRA `(.L_x_243) ;  /* 0x0000000400108947 */ /* 0x000fea0003800000 */
[----:B------:R-:W-:Y:S01]  /*1990*/  ISETP.GE.U32.AND P0, PT, R14, 0x3, PT ;  /* 0x000000030e00780c */ /* 0x000fe20003f06070 */
[----:B------:R-:W-:Y:S01]  /*19a0*/  BSSY.RECONVERGENT B1, `(.L_x_247) ;  /* 0x000001e000017945 */ /* 0x000fe20003800200 */
[----:B------:R-:W-:-:S11]  /*19b0*/  LOP3.LUT P2, RZ, R16, 0x3, RZ, 0xc0, !PT ;  /* 0x0000000310ff7812 */ /* 0x000fd6000784c0ff */
[----:B------:R-:W-:Y:S05]  /*19c0*/  @!P0 BRA `(.L_x_248) ;  /* 0x00000000006c8947 */ /* 0x000fea0003800000 */
[----:B------:R-:W0:Y:S01]  /*19d0*/  LDCU.64 UR4, c[0x0][0x380] ;  /* 0x00007000ff0477ac */ /* 0x000e220008000a00 */
[----:B------:R-:W-:-:S04]  /*19e0*/  IADD3 R3, P0, PT, R19, R0, RZ ;  /* 0x0000000013037210 */ /* 0x000fc80007f1e0ff */
        /* <DEDUP_REMOVED lines=25> */
.L_x_248:
[----:B------:R-:W-:Y:S05]  /*1b80*/  BSYNC.RECONVERGENT B1 ;  /* 0x0000000000017941 */ /* 0x000fea0003800200 */
.L_x_247:
[----:B------:R-:W-:Y:S05]  /*1b90*/  @!P2 BRA `(.L_x_243) ;  /* 0x00000000008ca947 */ /* 0x000fea0003800000 */
[C---:B------:R-:W-:Y:S02]  /*1ba0*/  LOP3.LUT P2, RZ, R9.reuse, 0xc0, RZ, 0xc0, !PT ;  /* 0x000000c009ff7812 */ /* 0x040fe4000784c0ff */
[----:B------:R-:W-:-:S11]  /*1bb0*/  LOP3.LUT P0, RZ, R9, 0x40, RZ, 0xc0, !PT ;  /* 0x0000004009ff7812 */ /* 0x000fd6000780c0ff */
[----:B------:R-:W0:Y:S01]  /*1bc0*/  @P2 S2R R23, SR_CgaCtaId ;  /* 0x0000000000172919 */ /* 0x000e220000008800 */
[----:B------:R-:W1:Y:S01]  /*1bd0*/  @P2 LDC.64 R4, c[0x0][0x380] ;  /* 0x0000e000ff042b82 */ /* 0x000e620000000a00 */
        /* <DEDUP_REMOVED lines=31> */
.L_x_243:
[----:B------:R-:W-:Y:S05]  /*1dd0*/  BSYNC.RECONVERGENT B0 ;  /* 0x0000000000007941 */ /* 0x000fea0003800200 */
.L_x_242:
[----:B------:R-:W-:Y:S01]  /*1de0*/  ISETP.GT.U32.AND P0, PT, R12, 0x1f, PT ;  /* 0x0000001f0c00780c */ /* 0x000fe20003f04070 */
[----:B------:R0:W-:Y:S01]  /*1df0*/  STS [R10], R17 ;  /* 0x000000110a007388 */ /* 0x0001e20000000800 */
[----:B------:R-:W-:Y:S03]  /*1e00*/  BSSY.RECONVERGENT B0, `(.L_x_249) ;  /* 0x0000034000007945 */ /* 0x000fe60003800200 */
[----:B------:R0:W-:Y:S01]  /*1e10*/  STS [R10+0x100], R13 ;  /* 0x0001000d0a007388 */ /* 0x0001e20000000800 */
[----:B------:R-:W-:Y:S07]  /*1e20*/  BAR.SYNC.DEFER_BLOCKING 0x0 ;  /* 0x0000000000007b1d */ /* 0x000fee0000010000 */
        /* <DEDUP_REMOVED lines=49> */
.L_x_250:
[----:B------:R-:W-:Y:S05]  /*2140*/  BSYNC.RECONVERGENT B0 ;  /* 0x0000000000007941 */ /* 0x000fea0003800200 */
.L_x_249:
        /* <DEDUP_REMOVED lines=9> */
[----:B01-3--:R-:W-:Y:S05]  /*21e0*/  CALL.REL.NOINC `($__internal_8_$__cuda_sm20_sqrt_rn_f32_slowpath) ;  /* 0x0000000000cc7944 */ /* 0x00bfea0003c00000 */
[----:B------:R-:W-:Y:S05]  /*21f0*/  BSYNC.RECONVERGENT B1 ;  /* 0x0000000000017941 */ /* 0x000fea0003800200 */
.L_x_254:
[----:B------:R-:W-:Y:S01]  /*2200*/  IMAD.MOV.U32 R2, RZ, RZ, R3 ;  /* 0x000000ffff027224 */ /* 0x000fe200078e0003 */
[----:B------:R-:W-:Y:S06]  /*2210*/  BRA `(.L_x_255) ;  /* 0x0000000000107947 */ /* 0x000fec0003800000 */
.L_x_253:
[----:B---3--:R-:W-:Y:S01]  /*2220*/  FMUL.FTZ R5, R0, R3 ;  /* 0x0000000300057220 */ /* 0x008fe20000410000 */
[----:B------:R-:W-:-:S03]  /*2230*/  FMUL.FTZ R2, R3, 0.5 ;  /* 0x3f00000003027820 */ /* 0x000fc60000410000 */
[----:B------:R-:W-:-:S04]  /*2240*/  FFMA R0, -R5, R5, R0 ;  /* 0x0000000505007223 */ /* 0x000fc80000000100 */
[----:B------:R-:W-:-:S07]  /*2250*/  FFMA R2, R0, R2, R5 ;  /* 0x0000000200027223 */ /* 0x000fce0000000005 */
.L_x_255:
        /* <DEDUP_REMOVED lines=10> */
[----:B01----:R-:W-:Y:S05]  /*2300*/  CALL.REL.NOINC `($__internal_8_$__cuda_sm20_sqrt_rn_f32_slowpath) ;  /* 0x0000000000847944 */ /* 0x003fea0003c00000 */
[----:B------:R-:W-:Y:S05]  /*2310*/  BSYNC.RECONVERGENT B1 ;  /* 0x0000000000017941 */ /* 0x000fea0003800200 */
.L_x_257:
[----:B------:R-:W-:Y:S05]  /*2320*/  BRA `(.L_x_258) ;  /* 0x0000000000107947 */ /* 0x000fea0003800000 */
.L_x_256:
[----:B------:R-:W-:Y:S01]  /*2330*/  FMUL.FTZ R5, R0, R3 ;  /* 0x0000000300057220 */ /* 0x000fe20000410000 */
[----:B------:R-:W-:-:S03]  /*2340*/  FMUL.FTZ R3, R3, 0.5 ;  /* 0x3f00000003037820 */ /* 0x000fc60000410000 */
[----:B------:R-:W-:-:S04]  /*2350*/  FFMA R0, -R5, R5, R0 ;  /* 0x0000000505007223 */ /* 0x000fc80000000100 */
[----:B------:R-:W-:-:S07]  /*2360*/  FFMA R3, R0, R3, R5 ;  /* 0x0000000300037223 */ /* 0x000fce0000000005 */
.L_x_258:
        /* <DEDUP_REMOVED lines=12> */
[----:B01----:R-:W-:Y:S05]  /*2430*/  CALL.REL.NOINC `($__internal_9_$__cuda_sm3x_div_rn_noftz_f32_slowpath) ;  /* 0x0000000000907944 */ /* 0x003fea0003c00000 */
[----:B------:R-:W-:-:S07]  /*2440*/  MOV R5, R0 ;  /* 0x0000000000057202 */ /* 0x000fce0000000f00 */
.L_x_260:
[----:B------:R-:W-:Y:S05]  /*2450*/  BSYNC.RECONVERGENT B1 ;  /* 0x0000000000017941 */ /* 0x000fea0003800200 */
.L_x_259:
[----:B0-----:R-:W0:Y:S08]  /*2460*/  LDC R13, c[0x0][0x39c] ;  /* 0x0000e700ff0d7b82 */ /* 0x001e300000000800 */
[----:B------:R-:W2:Y:S01]  /*2470*/  LDC.64 R2, c[0x0][0x390] ;  /* 0x0000e400ff027b82 */ /* 0x000ea20000000a00 */
[----:B0-----:R-:W-:-:S04]  /*2480*/  IMAD R13, R8, R13, UR6 ;  /* 0x00000006080d7e24 */ /* 0x001fc8000f8e020d */
[----:B--2---:R-:W-:-:S05]  /*2490*/  IMAD.WIDE R2, R13, 0x4, R2 ;  /* 0x000000040d027825 */ /* 0x004fca00078e0202 */
[----:B------:R2:W-:Y:S02]  /*24a0*/  STG.E desc[UR8][R2.64], R5 ;  /* 0x0000000502007986 */ /* 0x0005e4000c101908 */
.L_x_252:
[----:B------:R-:W-:Y:S05]  /*24b0*/  BSYNC.RECONVERGENT B0 ;  /* 0x0000000000007941 */ /* 0x000fea0003800200 */
.L_x_251:
[----:B------:R-:W3:Y:S01]  /*24c0*/  LDCU UR4, c[0x0][0x398] ;  /* 0x00007300ff0477ac */ /* 0x000ee20008000800 */
[----:B------:R-:W-:Y:S01]  /*24d0*/  VIADD R8, R8, 0x1 ;  /* 0x0000000108087836 */ /* 0x000fe20000000000 */
[----:B------:R-:W-:Y:S04]  /*24e0*/  BAR.SYNC.DEFER_BLOCKING 0x0 ;  /* 0x0000000000007b1d */ /* 0x000fe80000010000 */
[----:B---3--:R-:W-:-:S13]  /*24f0*/  ISETP.NE.AND P0, PT, R8, UR4, PT ;  /* 0x0000000408007c0c */ /* 0x008fda000bf05270 */
[----:B------:R-:W-:Y:S05]  /*2500*/  @P0 BRA `(.L_x_261) ;  /* 0xfffffff000140947 */ /* 0x000fea000383ffff */
[----:B------:R-:W-:Y:S05]  /*2510*/  EXIT ;  /* 0x000000000000794d */ /* 0x000fea0003800000 */
        .weak           $__internal_8_$__cuda_sm20_sqrt_rn_f32_slowpath
        .type           $__internal_8_$__cuda_sm20_sqrt_rn_f32_slowpath,@function
        .size           $__internal_8_$__cuda_sm20_sqrt_rn_f32_slowpath,($__internal_9_$__cuda_sm3x_div_rn_noftz_f32_slowpath - $__internal_8_$__cuda_sm20_sqrt_rn_f32_slowpath)
$__internal_8_$__cuda_sm20_sqrt_rn_f32_slowpath:
        /* <DEDUP_REMOVED lines=19> */
.L_x_262:
[----:B------:R-:W-:Y:S02]  /*2650*/  HFMA2 R5, -RZ, RZ, 0, 0 ;  /* 0x00000000ff057431 */ /* 0x000fe400000001ff */
[----:B------:R-:W-:-:S04]  /*2660*/  IMAD.MOV.U32 R4, RZ, RZ, R19 ;  /* 0x000000ffff047224 */ /* 0x000fc800078e0013 */
[----:B------:R-:W-:Y:S05]  /*2670*/  RET.REL.NODEC R4 `(_Z25cosine_strategy6_templateILi64EEvPKfS1_Pfiii) ;  /* 0xffffffd804607950 */ /* 0x000fea0003c3ffff */
        .weak           $__internal_9_$__cuda_sm3x_div_rn_noftz_f32_slowpath
        .type           $__internal_9_$__cuda_sm3x_div_rn_noftz_f32_slowpath,@function
        .size           $__internal_9_$__cuda_sm3x_div_rn_noftz_f32_slowpath,(.L_x_339 - $__internal_9_$__cuda_sm3x_div_rn_noftz_f32_slowpath)
$__internal_9_$__cuda_sm3x_div_rn_noftz_f32_slowpath:
        /* <DEDUP_REMOVED lines=37> */
.L_x_264:
        /* <DEDUP_REMOVED lines=51> */
.L_x_271:
[----:B------:R-:W-:-:S04]  /*2c00*/  LOP3.LUT R0, R0, 0x80000000, RZ, 0xc0, !PT ;  /* 0x8000000000007812 */ /* 0x000fc800078ec0ff */
[----:B------:R-:W-:Y:S01]  /*2c10*/  LOP3.LUT R0, R0, 0x7f800000, RZ, 0xfc, !PT ;  /* 0x7f80000000007812 */ /* 0x000fe200078efcff */
[----:B------:R-:W-:Y:S06]  /*2c20*/  BRA `(.L_x_272) ;  /* 0x0000000000047947 */ /* 0x000fec0003800000 */
.L_x_270:
[----:B------:R-:W-:-:S07]  /*2c30*/  LEA R0, R5, R0, 0x17 ;  /* 0x0000000005007211 */ /* 0x000fce00078eb8ff */
.L_x_272:
[----:B------:R-:W-:Y:S05]  /*2c40*/  BSYNC.RECONVERGENT B3 ;  /* 0x0000000000037941 */ /* 0x000fea0003800200 */
.L_x_269:
[----:B------:R-:W-:Y:S05]  /*2c50*/  BRA `(.L_x_273) ;  /* 0x0000000000207947 */ /* 0x000fea0003800000 */
.L_x_268:
[----:B------:R-:W-:-:S04]  /*2c60*/  LOP3.LUT R0, R18, 0x80000000, R17, 0x48, !PT ;  /* 0x8000000012007812 */ /* 0x000fc800078e4811 */
[----:B------:R-:W-:Y:S01]  /*2c70*/  LOP3.LUT R0, R0, 0x7f800000, RZ, 0xfc, !PT ;  /* 0x7f80000000007812 */ /* 0x000fe200078efcff */
[----:B------:R-:W-:Y:S06]  /*2c80*/  BRA `(.L_x_273) ;  /* 0x0000000000147947 */ /* 0x000fec0003800000 */
.L_x_267:
[----:B------:R-:W-:Y:S01]  /*2c90*/  LOP3.LUT R0, R18, 0x80000000, R17, 0x48, !PT ;  /* 0x8000000012007812 */ /* 0x000fe200078e4811 */
[----:B------:R-:W-:Y:S06]  /*2ca0*/  BRA `(.L_x_273) ;  /* 0x00000000000c7947 */ /* 0x000fec0003800000 */
.L_x_266:
[----:B------:R-:W0:Y:S01]  /*2cb0*/  MUFU.RSQ R0, -QNAN ;  /* 0xffc0000000007908 */ /* 0x000e220000001400 */
[----:B------:R-:W-:Y:S05]  /*2cc0*/  BRA `(.L_x_273) ;  /* 0x0000000000047947 */ /* 0x000fea0003800000 */
.L_x_265:
[----:B------:R-:W-:-:S07]  /*2cd0*/  FADD.FTZ R0, R0, R3 ;  /* 0x0000000300007221 */ /* 0x000fce0000010000 */
.L_x_273:
[----:B------:R-:W-:Y:S05]  /*2ce0*/  BSYNC.RECONVERGENT B2 ;  /* 0x0000000000027941 */ /* 0x000fea0003800200 */
.L_x_263:
[----:B------:R-:W-:-:S04]  /*2cf0*/  IMAD.MOV.U32 R3, RZ, RZ, 0x0 ;  /* 0x00000000ff037424 */ /* 0x000fc800078e00ff */
[----:B0-----:R-:W-:Y:S05]  /*2d00*/  RET.REL.NODEC R2 `(_Z25cosine_strategy6_templateILi64EEvPKfS1_Pfiii) ;  /* 0xffffffd002bc7950 */ /* 0x001fea0003c3ffff */
.L_x_274:
        /* <DEDUP_REMOVED lines=15> */
.L_x_339:


//--------------------- .text._Z25cosine_strategy6_templateILi32EEvPKfS1_Pfiii --------------------------
	.section	.text._Z25cosine_strategy6_templateILi32EEvPKfS1_Pfiii,"ax",@progbits
	.align	128
        .global         _Z25cosine_strategy6_templateILi32EEvPKfS1_Pfiii
        .type           _Z25cosine_strategy6_templateILi32EEvPKfS1_Pfiii,@function
        .size           _Z25cosine_strategy6_templateILi32EEvPKfS1_Pfiii,(.L_x_341 - _Z25cosine_strategy6_templateILi32EEvPKfS1_Pfiii)
        .other          _Z25cosine_strategy6_templateILi32EEvPKfS1_Pfiii,@"STO_CUDA_ENTRY STV_DEFAULT"
_Z25cosine_strategy6_templateILi32EEvPKfS1_Pfiii:
.text._Z25cosine_strategy6_templateILi32EEvPKfS1_Pfiii:
        /* <DEDUP_REMOVED lines=31> */
.L_x_279:
        /* <DEDUP_REMOVED lines=11> */
.L_x_278:
[----:B------:R-:W-:Y:S05]  /*02a0*/  BSYNC.RECONVERGENT B1 ;  /* 0x0000000000017941 */ /* 0x000fea0003800200 */
.L_x_277:
        /* <DEDUP_REMOVED lines=12> */
.L_x_282:
        /* <DEDUP_REMOVED lines=55> */
.L_x_281:
[----:B------:R-:W-:Y:S05]  /*06e0*/  BSYNC.RECONVERGENT B1 ;  /* 0x0000000000017941 */ /* 0x000fea0003800200 */
.L_x_280:
        /* <DEDUP_REMOVED lines=33> */
.L_x_284:
[----:B------:R-:W-:Y:S05]  /*0900*/  BSYNC.RECONVERGENT B1 ;  /* 0x0000000000017941 */ /* 0x000fea0003800200 */
.L_x_283:
        /* <DEDUP_REMOVED lines=16> */
.L_x_276:
[----:B------:R-:W-:Y:S05]  /*0a10*/  BSYNC.RECONVERGENT B0 ;  /* 0x0000000000007941 */ /* 0x000fea0003800200 */
.L_x_275:
        /* <DEDUP_REMOVED lines=22> */
.L_x_289:
[C---:B------:R-:W-:Y:S01]  /*0b80*/  IMAD R6, R3.reuse, 0x4, R0 ;  /* 0x0000000403067824 */ /* 0x040fe200078e0200 */
[----:B------:R-:W-:Y:S01]  /*0b90*/  IADD3 R3, PT, PT, R3, 0x200, RZ ;  /* 0x0000020003037810 */ /* 0x000fe20007ffe0ff */
[----:B------:R-:W-:-:S03]  /*0ba0*/  VIADD R5, R5, 0x10 ;  /* 0x0000001005057836 */ /* 0x000fc60000000000 */
[----:B------:R-:W0:Y:S02]  /*0bb0*/  LDS R14, [R6] ;  /* 0x00000000060e7984 */ /* 0x000e240000000800 */
[----:B------:R-:W-:Y:S02]  /*0bc0*/  ISETP.NE.AND P0, PT, R5, R4, PT ;  /* 0x000000040500720c */ /* 0x000fe40003f05270 */
        /* <DEDUP_REMOVED lines=32> */
.L_x_288:
[----:B------:R-:W-:Y:S05]  /*0dd0*/  BSYNC.RECONVERGENT B1 ;  /* 0x0000000000017941 */ /* 0x000fea0003800200 */
.L_x_287:
        /* <DEDUP_REMOVED lines=28> */
.L_x_291:
[----:B------:R-:W-:Y:S05]  /*0fa0*/  BSYNC.RECONVERGENT B1 ;  /* 0x0000000000017941 */ /* 0x000fea0003800200 */
.L_x_290:
        /* <DEDUP_REMOVED lines=20> */
.L_x_293:
[----:B------:R-:W-:Y:S05]  /*10f0*/  BSYNC.RECONVERGENT B1 ;  /* 0x0000000000017941 */ /* 0x000fea0003800200 */
.L_x_292:
[----:B------:R-:W-:Y:S05]  /*1100*/  @!P1 BRA `(.L_x_286) ;  /* 0x0000000000309947 */ /* 0x000fea0003800000 */
[----:B------:R-:W0:Y:S01]  /*1110*/  S2R R7, SR_CgaCtaId ;  /* 0x0000000000077919 */ /* 0x000e220000008800 */
[----:B------:R-:W-:-:S05]  /*1120*/  MOV R0, 0x400 ;  /* 0x0000040000007802 */ /* 0x000fca0000000f00 */
[----:B------:R-:W-:Y:S01]  /*1130*/  VIADD R2, R0, 0x10 ;  /* 0x0000001000027836 */ /* 0x000fe20000000000 */
[----:B------:R-:W-:-:S04]  /*1140*/  MOV R0, RZ ;  /* 0x000000ff00007202 */ /* 0x000fc80000000f00 */
[----:B0-----:R-:W-:-:S07]  /*1150*/  LEA R4, R7, R2, 0x18 ;  /* 0x0000000207047211 */ /* 0x001fce00078ec0ff */
.L_x_294:
[C---:B------:R-:W-:Y:S02]  /*1160*/  IMAD R2, R3.reuse, 0x4, R4 ;  /* 0x0000000403027824 */ /* 0x040fe400078e0204 */
[----:B------:R-:W-:Y:S02]  /*1170*/  VIADD R0, R0, 0x1 ;  /* 0x0000000100007836 */ /* 0x000fe40000000000 */
[----:B------:R-:W-:Y:S02]  /*1180*/  VIADD R3, R3, 0x20 ;  /* 0x0000002003037836 */ /* 0x000fe40000000000 */
[----:B------:R-:W0:Y:S01]  /*1190*/  LDS R2, [R2] ;  /* 0x0000000002027984 */ /* 0x000e220000000800 */
[----:B------:R-:W-:Y:S01]  /*11a0*/  ISETP.NE.AND P0, PT, R0, R5, PT ;  /* 0x000000050000720c */ /* 0x000fe20003f05270 */
[----:B0-----:R-:W-:-:S12]  /*11b0*/  FFMA R15, R2, R2, R15 ;  /* 0x00000002020f7223 */ /* 0x001fd8000000000f */
[----:B------:R-:W-:Y:S05]  /*11c0*/  @P0 BRA `(.L_x_294) ;  /* 0xfffffffc00e40947 */ /* 0x000fea000383ffff */
.L_x_286:
[----:B------:R-:W-:Y:S05]  /*11d0*/  BSYNC.RECONVERGENT B0 ;  /* 0x0000000000007941 */ /* 0x000fea0003800200 */
.L_x_285:
[----:B------:R-:W2:Y:S01]  /*11e0*/  S2R R17, SR_CgaCtaId ;  /* 0x0000000000117919 */ /* 0x000ea20000008800 */
[----:B------:R-:W-:Y:S01]  /*11f0*/  MOV R2, 0x400 ;  /* 0x0000040000027802 */ /* 0x000fe20000000f00 */
[----:B------:R-:W0:Y:S01]  /*1200*/  LDC R3, c[0x0][0x398] ;  /* 0x0000e600ff037b82 */ /* 0x000e220000000800 */
[----:B------:R-:W-:Y:S01]  /*1210*/  ISETP.GT.U32.AND P0, PT, R12, 0x1f, PT ;  /* 0x0000001f0c00780c */ /* 0x000fe20003f04070 */
[----:B------:R-:W-:Y:S01]  /*1220*/  BSSY.RECONVERGENT B0, `(.L_x_295) ;  /* 0x0000023000007945 */ /* 0x000fe20003800200 */
[----:B------:R-:W-:Y:S02]  /*1230*/  IADD3 R0, PT, PT, R2, 0x10, RZ ;  /* 0x0000001002007810 */ /* 0x000fe40007ffe0ff */
[----:B------:R-:W-:Y:S02]  /*1240*/  PLOP3.LUT P1, PT, PT, PT, PT, 0x8, 0x80 ;  /* 0x000000000080781c */ /* 0x000fe40003f2e170 */
[----:B0-----:R-:W-:Y:S02]  /*1250*/  ISETP.GE.AND P2, PT, R3, 0x1, PT ;  /* 0x000000010300780c */ /* 0x001fe40003f46270 */
[----:B--2---:R-:W-:-:S05]  /*1260*/  LEA R4, R17, R0, 0x18 ;  /* 0x0000000011047211 */ /* 0x004fca00078ec0ff */
        /* <DEDUP_REMOVED lines=30> */
.L_x_296:
[----:B------:R-:W-:Y:S05]  /*1450*/  BSYNC.RECONVERGENT B0 ;  /* 0x0000000000007941 */ /* 0x000fea0003800200 */
.L_x_295:
[----:B------:R-:W-:Y:S06]  /*1460*/  BAR.SYNC.DEFER_BLOCKING 0x0 ;  /* 0x0000000000007b1d */ /* 0x000fec0000010000 */
[----:B------:R-:W-:Y:S05]  /*1470*/  @!P2 EXIT ;  /* 0x000000000000a94d */ /* 0x000fea0003800000 */
[----:B-1----:R-:W-:Y:S01]  /*1480*/  LOP3.LUT R0, RZ, R12, RZ, 0x33, !PT ;  /* 0x0000000cff007212 */ /* 0x002fe200078e33ff */
[----:B------:R-:W-:Y:S01]  /*1490*/  IMAD.MOV.U32 R8, RZ, RZ, RZ ;  /* 0x000000ffff087224 */ /* 0x000fe200078e00ff */
[----:B------:R-:W-:-:S03]  /*14a0*/  LEA R7, R12, R4, 0x2 ;  /* 0x000000040c077211 */ /* 0x000fc600078e10ff */
[----:B------:R-:W-:Y:S02]  /*14b0*/  IMAD.IADD R9, R0, 0x1, R9 ;  /* 0x0000000100097824 */ /* 0x000fe400078e0209 */
[----:B------:R-:W-:-:S03]  /*14c0*/  VIADD R7, R7, 0x200 ;  /* 0x0000020007077836 */ /* 0x000fc60000000000 */
[----:B------:R-:W-:-:S04]  /*14d0*/  LEA.HI R16, R9, 0x1, RZ, 0x1b ;  /* 0x0000000109107811 */ /* 0x000fc800078fd8ff */
[C---:B------:R-:W-:Y:S02]  /*14e0*/  LOP3.LUT R6, R16.reuse, 0xffffff8, RZ, 0xc0, !PT ;  /* 0x0ffffff810067812 */ /* 0x040fe400078ec0ff */
[----:B0-----:R-:W-:-:S03]  /*14f0*/  LOP3.LUT R15, R16, 0x7, RZ, 0xc0, !PT ;  /* 0x00000007100f7812 */ /* 0x001fc600078ec0ff */
[----:B------:R-:W-:Y:S01]  /*1500*/  IMAD.MOV R6, RZ, RZ, -R6 ;  /* 0x000000ffff067224 */ /* 0x000fe200078e0a06 */
[----:B------:R-:W-:-:S07]  /*1510*/  IADD3 R14, PT, PT, R15, -0x1, RZ ;  /* 0xffffffff0f0e7810 */ /* 0x000fce0007ffe0ff */
.L_x_316:
[----:B0-----:R-:W0:Y:S01]  /*1520*/  LDCU UR7, c[0x0][0x3a0] ;  /* 0x00007400ff0777ac */ /* 0x001e220008000800 */
[----:B------:R-:W-:Y:S01]  /*1530*/  BSSY.RECONVERGENT B0, `(.L_x_297) ;  /* 0x0000086000007945 */ /* 0x000fe20003800200 */
[----:B------:R-:W-:Y:S02]  /*1540*/  IMAD.MOV.U32 R17, RZ, RZ, RZ ;  /* 0x000000ffff117224 */ /* 0x000fe400078e00ff */
[----:B------:R-:W-:Y:S01]  /*1550*/  IMAD.MOV.U32 R13, RZ, RZ, RZ ;  /* 0x000000ffff0d7224 */ /* 0x000fe200078e00ff */
[----:B0-----:R-:W-:-:S13]  /*1560*/  ISETP.GE.AND P0, PT, R12, UR7, PT ;  /* 0x000000070c007c0c */ /* 0x001fda000bf06270 */
[----:B-12---:R-:W-:Y:S05]  /*1570*/  @P0 BRA `(.L_x_298) ;  /* 0x0000000800040947 */ /* 0x006fea0003800000 */
        /* <DEDUP_REMOVED lines=11> */
[----:B------:R-:W-:Y:S02]  /*1630*/  HFMA2 R13, -RZ, RZ, 0, 0 ;  /* 0x00000000ff0d7431 */ /* 0x000fe400000001ff */
[----:B------:R-:W-:Y:S02]  /*1640*/  IMAD.MOV.U32 R5, RZ, RZ, R7 ;  /* 0x000000ffff057224 */ /* 0x000fe400078e0007 */
[----:B------:R-:W-:Y:S02]  /*1650*/  IMAD.MOV.U32 R4, RZ, RZ, R6 ;  /* 0x000000ffff047224 */ /* 0x000fe400078e0006 */
[----:B------:R-:W-:Y:S01]  /*1660*/  IMAD.X R0, RZ, RZ, R18, P2 ;  /* 0x000000ffff007224 */ /* 0x000fe200010e0612 */
[----:B0-----:R-:W-:-:S04]  /*1670*/  LEA R2, P3, R3, UR4, 0x2 ;  /* 0x0000000403027c11 */ /* 0x001fc8000f8610ff */
[----:B------:R-:W-:Y:S02]  /*1680*/  IADD3 R2, P2, PT, R2, 0x200, RZ ;  /* 0x0000020002027810 */ /* 0x000fe40007f5e0ff */
[----:B------:R-:W-:Y:S02]  /*1690*/  LEA.HI.X R3, R3, UR5, R0, 0x2, P3 ;  /* 0x0000000503037c11 */ /* 0x000fe400098f1400 */
[----:B------:R-:W-:-:S03]  /*16a0*/  MOV R0, R12 ;  /* 0x0000000c00007202 */ /* 0x000fc60000000f00 */
[----:B------:R-:W-:-:S07]  /*16b0*/  IMAD.X R3, RZ, RZ, R3, P2 ;  /* 0x000000ffff037224 */ /* 0x000fce00010e0603 */
.L_x_301:
        /* <DEDUP_REMOVED lines=39> */
.L_x_300:
[----:B------:R-:W-:Y:S05]  /*1930*/  BSYNC.RECONVERGENT B1 ;  /* 0x0000000000017941 */ /* 0x000fea0003800200 */
.L_x_299:
        /* <DEDUP_REMOVED lines=32> */
.L_x_303:
[----:B------:R-:W-:Y:S05]  /*1b40*/  BSYNC.RECONVERGENT B1 ;  /* 0x0000000000017941 */ /* 0x000fea0003800200 */
.L_x_302:
        /* <DEDUP_REMOVED lines=36> */
.L_x_298:
[----:B------:R-:W-:Y:S05]  /*1d90*/  BSYNC.RECONVERGENT B0 ;  /* 0x0000000000007941 */ /* 0x000fea0003800200 */
.L_x_297:
        /* <DEDUP_REMOVED lines=46> */
.L_x_305:
[----:B------:R-:W-:Y:S05]  /*2080*/  BSYNC.RECONVERGENT B0 ;  /* 0x0000000000007941 */ /* 0x000fea0003800200 */
.L_x_304:
        /* <DEDUP_REMOVED lines=9> */
[----:B01-3--:R-:W-:Y:S05]  /*2120*/  CALL.REL.NOINC `($__internal_10_$__cuda_sm20_sqrt_rn_f32_slowpath) ;  /* 0x0000000000cc7944 */ /* 0x00bfea0003c00000 */
[----:B------:R-:W-:Y:S05]  /*2130*/  BSYNC.RECONVERGENT B1 ;  /* 0x0000000000017941 */ /* 0x000fea0003800200 */
.L_x_309:
[----:B------:R-:W-:Y:S01]  /*2140*/  IMAD.MOV.U32 R2, RZ, RZ, R3 ;  /* 0x000000ffff027224 */ /* 0x000fe200078e0003 */
[----:B------:R-:W-:Y:S06]  /*2150*/  BRA `(.L_x_310) ;  /* 0x0000000000107947 */ /* 0x000fec0003800000 */
.L_x_308:
[----:B-1-3--:R-:W-:Y:S01]  /*2160*/  FMUL.FTZ R5, R0, R3 ;  /* 0x0000000300057220 */ /* 0x00afe20000410000 */
[----:B------:R-:W-:-:S03]  /*2170*/  FMUL.FTZ R2, R3, 0.5 ;  /* 0x3f00000003027820 */ /* 0x000fc60000410000 */
[----:B------:R-:W-:-:S04]  /*2180*/  FFMA R0, -R5, R5, R0 ;  /* 0x0000000505007223 */ /* 0x000fc80000000100 */
[----:B------:R-:W-:-:S07]  /*2190*/  FFMA R2, R0, R2, R5 ;  /* 0x0000000200027223 */ /* 0x000fce0000000005 */
.L_x_310:
        /* <DEDUP_REMOVED lines=10> */
[----:B0-----:R-:W-:Y:S05]  /*2240*/  CALL.REL.NOINC `($__internal_10_$__cuda_sm20_sqrt_rn_f32_slowpath) ;  /* 0x0000000000847944 */ /* 0x001fea0003c00000 */
[----:B------:R-:W-:Y:S05]  /*2250*/  BSYNC.RECONVERGENT B1 ;  /* 0x0000000000017941 */ /* 0x000fea0003800200 */
.L_x_312:
[----:B------:R-:W-:Y:S05]  /*2260*/  BRA `(.L_x_313) ;  /* 0x0000000000107947 */ /* 0x000fea0003800000 */
.L_x_311:
[----:B------:R-:W-:Y:S01]  /*2270*/  FMUL.FTZ R5, R0, R3 ;  /* 0x0000000300057220 */ /* 0x000fe20000410000 */
[----:B------:R-:W-:-:S03]  /*2280*/  FMUL.FTZ R3, R3, 0.5 ;  /* 0x3f00000003037820 */ /* 0x000fc60000410000 */
[----:B------:R-:W-:-:S04]  /*2290*/  FFMA R0, -R5, R5, R0 ;  /* 0x0000000505007223 */ /* 0x000fc80000000100 */
[----:B------:R-:W-:-:S07]  /*22a0*/  FFMA R3, R0, R3, R5 ;  /* 0x0000000300037223 */ /* 0x000fce0000000005 */
.L_x_313:
        /* <DEDUP_REMOVED lines=12> */
[----:B0-----:R-:W-:Y:S05]  /*2370*/  CALL.REL.NOINC `($__internal_11_$__cuda_sm3x_div_rn_noftz_f32_slowpath) ;  /* 0x0000000000907944 */ /* 0x001fea0003c00000 */
[----:B------:R-:W-:-:S07]  /*2380*/  MOV R5, R0 ;  /* 0x0000000000057202 */ /* 0x000fce0000000f00 */
.L_x_315:
[----:B------:R-:W-:Y:S05]  /*2390*/  BSYNC.RECONVERGENT B1 ;  /* 0x0000000000017941 */ /* 0x000fea0003800200 */
.L_x_314:
[----:B0-----:R-:W0:Y:S08]  /*23a0*/  LDC R13, c[0x0][0x39c] ;  /* 0x0000e700ff0d7b82 */ /* 0x001e300000000800 */
[----:B------:R-:W1:Y:S01]  /*23b0*/  LDC.64 R2, c[0x0][0x390] ;  /* 0x0000e400ff027b82 */ /* 0x000e620000000a00 */
[----:B0-----:R-:W-:-:S04]  /*23c0*/  IMAD R13, R8, R13, UR6 ;  /* 0x00000006080d7e24 */ /* 0x001fc8000f8e020d */
[----:B-1----:R-:W-:-:S05]  /*23d0*/  IMAD.WIDE R2, R13, 0x4, R2 ;  /* 0x000000040d027825 */ /* 0x002fca00078e0202 */
[----:B------:R2:W-:Y:S02]  /*23e0*/  STG.E desc[UR8][R2.64], R5 ;  /* 0x0000000502007986 */ /* 0x0005e4000c101908 */
.L_x_307:
[----:B------:R-:W-:Y:S05]  /*23f0*/  BSYNC.RECONVERGENT B0 ;  /* 0x0000000000007941 */ /* 0x000fea0003800200 */
.L_x_306:
[----:B------:R-:W3:Y:S01]  /*2400*/  LDCU UR4, c[0x0][0x398] ;  /* 0x00007300ff0477ac */ /* 0x000ee20008000800 */
[----:B------:R-:W-:Y:S01]  /*2410*/  VIADD R8, R8, 0x1 ;  /* 0x0000000108087836 */ /* 0x000fe20000000000 */
[----:B------:R-:W-:Y:S04]  /*2420*/  BAR.SYNC.DEFER_BLOCKING 0x0 ;  /* 0x0000000000007b1d */ /* 0x000fe80000010000 */
[----:B---3--:R-:W-:-:S13]  /*2430*/  ISETP.NE.AND P0, PT, R8, UR4, PT ;  /* 0x0000000408007c0c */ /* 0x008fda000bf05270 */
[----:B------:R-:W-:Y:S05]  /*2440*/  @P0 BRA `(.L_x_316) ;  /* 0xfffffff000340947 */ /* 0x000fea000383ffff */
[----:B------:R-:W-:Y:S05]  /*2450*/  EXIT ;  /* 0x000000000000794d */ /* 0x000fea0003800000 */
        .weak           $__internal_10_$__cuda_sm20_sqrt_rn_f32_slowpath
        .type           $__internal_10_$__cuda_sm20_sqrt_rn_f32_slowpath,@function
        .size           $__internal_10_$__cuda_sm20_sqrt_rn_f32_slowpath,($__internal_11_$__cuda_sm3x_div_rn_noftz_f32_slowpath - $__internal_10_$__cuda_sm20_sqrt_rn_f32_slowpath)
$__internal_10_$__cuda_sm20_sqrt_rn_f32_slowpath:
        /* <DEDUP_REMOVED lines=19> */
.L_x_317:
[----:B------:R-:W-:Y:S02]  /*2590*/  HFMA2 R5, -RZ, RZ, 0, 0 ;  /* 0x00000000ff057431 */ /* 0x000fe400000001ff */
[----:B------:R-:W-:-:S04]  /*25a0*/  IMAD.MOV.U32 R4, RZ, RZ, R19 ;  /* 0x000000ffff047224 */ /* 0x000fc800078e0013 */
[----:B------:R-:W-:Y:S05]  /*25b0*/  RET.REL.NODEC R4 `(_Z25cosine_strategy6_templateILi32EEvPKfS1_Pfiii) ;  /* 0xffffffd804907950 */ /* 0x000fea0003c3ffff */
        .weak           $__internal_11_$__cuda_sm3x_div_rn_noftz_f32_slowpath
        .type           $__internal_11_$__cuda_sm3x_div_rn_noftz_f32_slowpath,@function
        .size           $__internal_11_$__cuda_sm3x_div_rn_noftz_f32_slowpath,(.L_x_341 - $__internal_11_$__cuda_sm3x_div_rn_noftz_f32_slowpath)
$__internal_11_$__cuda_sm3x_div_rn_noftz_f32_slowpath:
        /* <DEDUP_REMOVED lines=37> */
.L_x_319:
        /* <DEDUP_REMOVED lines=51> */
.L_x_326:
[----:B------:R-:W-:-:S04]  /*2b40*/  LOP3.LUT R0, R0, 0x80000000, RZ, 0xc0, !PT ;  /* 0x8000000000007812 */ /* 0x000fc800078ec0ff */
[----:B------:R-:W-:Y:S01]  /*2b50*/  LOP3.LUT R0, R0, 0x7f800000, RZ, 0xfc, !PT ;  /* 0x7f80000000007812 */ /* 0x000fe200078efcff */
[----:B------:R-:W-:Y:S06]  /*2b60*/  BRA `(.L_x_327) ;  /* 0x0000000000047947 */ /* 0x000fec0003800000 */
.L_x_325:
[----:B------:R-:W-:-:S07]  /*2b70*/  LEA R0, R5, R0, 0x17 ;  /* 0x0000000005007211 */ /* 0x000fce00078eb8ff */
.L_x_327:
[----:B------:R-:W-:Y:S05]  /*2b80*/  BSYNC.RECONVERGENT B3 ;  /* 0x0000000000037941 */ /* 0x000fea0003800200 */
.L_x_324:
[----:B------:R-:W-:Y:S05]  /*2b90*/  BRA `(.L_x_328) ;  /* 0x0000000000207947 */ /* 0x000fea0003800000 */
.L_x_323:
[----:B------:R-:W-:-:S04]  /*2ba0*/  LOP3.LUT R0, R18, 0x80000000, R17, 0x48, !PT ;  /* 0x8000000012007812 */ /* 0x000fc800078e4811 */
[----:B------:R-:W-:Y:S01]  /*2bb0*/  LOP3.LUT R0, R0, 0x7f800000, RZ, 0xfc, !PT ;  /* 0x7f80000000007812 */ /* 0x000fe200078efcff */
[----:B------:R-:W-:Y:S06]  /*2bc0*/  BRA `(.L_x_328) ;  /* 0x0000000000147947 */ /* 0x000fec0003800000 */
.L_x_322:
[----:B------:R-:W-:Y:S01]  /*2bd0*/  LOP3.LUT R0, R18, 0x80000000, R17, 0x48, !PT ;  /* 0x8000000012007812 */ /* 0x000fe200078e4811 */
[----:B------:R-:W-:Y:S06]  /*2be0*/  BRA `(.L_x_328) ;  /* 0x00000000000c7947 */ /* 0x000fec0003800000 */
.L_x_321:
[----:B------:R-:W0:Y:S01]  /*2bf0*/  MUFU.RSQ R0, -QNAN ;  /* 0xffc0000000007908 */ /* 0x000e220000001400 */
[----:B------:R-:W-:Y:S05]  /*2c00*/  BRA `(.L_x_328) ;  /* 0x0000000000047947 */ /* 0x000fea0003800000 */
.L_x_320:
[----:B------:R-:W-:-:S07]  /*2c10*/  FADD.FTZ R0, R0, R3 ;  /* 0x0000000300007221 */ /* 0x000fce0000010000 */
.L_x_328:
[----:B------:R-:W-:Y:S05]  /*2c20*/  BSYNC.RECONVERGENT B2 ;  /* 0x0000000000027941 */ /* 0x000fea0003800200 */
.L_x_318:
[----:B------:R-:W-:-:S04]  /*2c30*/  IMAD.MOV.U32 R3, RZ, RZ, 0x0 ;  /* 0x00000000ff037424 */ /* 0x000fc800078e00ff */
[----:B0-----:R-:W-:Y:S05]  /*2c40*/  RET.REL.NODEC R2 `(_Z25cosine_strategy6_templateILi32EEvPKfS1_Pfiii) ;  /* 0xffffffd002ec7950 */ /* 0x001fea0003c3ffff */
.L_x_329:
        /* <DEDUP_REMOVED lines=11> */
.L_x_341:


//--------------------- .nv.shared._Z25cosine_strategy6_templateILi1024EEvPKfS1_Pfiii --------------------------
	.section	.nv.shared._Z25cosine_strategy6_templateILi1024EEvPKfS1_Pfiii,"aw",@nobits
	.sectionflags	@""
	.align	16
.nv.shared._Z25cosine_strategy6_templateILi1024EEvPKfS1_Pfiii:
	.zero		1040


//--------------------- .nv.shared.reserved.0     --------------------------
	.section	.nv.shared.reserved.0,"aw",@nobits
	.weak		__nv_reservedSMEM_offset_0_alias
	.size		__nv_reservedSMEM_offset_0_alias, 0, 64
	.other		__nv_reservedSMEM_offset_0_alias,@"STO_CUDA_RESERVED_SHARED STV_DEFAULT"
__nv_reservedSMEM_offset_0_alias:
	.zero		0
	.zero		64


//--------------------- .nv.shared._Z25cosine_strategy6_templateILi512EEvPKfS1_Pfiii --------------------------
	.section	.nv.shared._Z25cosine_strategy6_templateILi512EEvPKfS1_Pfiii,"aw",@nobits
	.sectionflags	@""
	.align	16
.nv.shared._Z25cosine_strategy6_templateILi512EEvPKfS1_Pfiii:
	.zero		1040


//--------------------- .nv.shared._Z25cosine_strategy6_templateILi256EEvPKfS1_Pfiii --------------------------
	.section	.nv.shared._Z25cosine_strategy6_templateILi256EEvPKfS1_Pfiii,"aw",@nobits
	.sectionflags	@""
	.align	16
.nv.shared._Z25cosine_strategy6_templateILi256EEvPKfS1_Pfiii:
	.zero		1040


//--------------------- .nv.shared._Z25cosine_strategy6_templateILi128EEvPKfS1_Pfiii --------------------------
	.section	.nv.shared._Z25cosine_strategy6_templateILi128EEvPKfS1_Pfiii,"aw",@nobits
	.sectionflags	@""
	.align	16
.nv.shared._Z25cosine_strategy6_templateILi128EEvPKfS1_Pfiii:
	.zero		1040


//--------------------- .nv.shared._Z25cosine_strategy6_templateILi64EEvPKfS1_Pfiii --------------------------
	.section	.nv.shared._Z25cosine_strategy6_templateILi64EEvPKfS1_Pfiii,"aw",@nobits
	.sectionflags	@""
	.align	16
.nv.shared._Z25cosine_strategy6_templateILi64EEvPKfS1_Pfiii:
	.zero		1040


//--------------------- .nv.shared._Z25cosine_strategy6_templateILi32EEvPKfS1_Pfiii --------------------------
	.section	.nv.shared._Z25cosine_strategy6_templateILi32EEvPKfS1_Pfiii,"aw",@nobits
	.sectionflags	@""
	.align	16
.nv.shared._Z25cosine_strategy6_templateILi32EEvPKfS1_Pfiii:
	.zero		1040


//--------------------- .nv.constant0._Z25cosine_strategy6_templateILi1024EEvPKfS1_Pfiii --------------------------
	.section	.nv.constant0._Z25cosine_strategy6_templateILi1024EEvPKfS1_Pfiii,"a",@progbits
	.sectionflags	@""
	.align	4
.nv.constant0._Z25cosine_strategy6_templateILi1024EEvPKfS1_Pfiii:
	.zero		932


//--------------------- .nv.constant0._Z25cosine_strategy6_templateILi512EEvPKfS1_Pfiii --------------------------
	.section	.nv.constant0._Z25cosine_strategy6_templateILi512EEvPKfS1_Pfiii,"a",@progbits
	.sectionflags	@""
	.align	4
.nv.constant0._Z25cosine_strategy6_templateILi512EEvPKfS1_Pfiii:
	.zero		932


//--------------------- .nv.constant0._Z25cosine_strategy6_templateILi256EEvPKfS1_Pfiii --------------------------
	.section	.nv.constant0._Z25cosine_strategy6_templateILi256EEvPKfS1_Pfiii,"a",@progbits
	.sectionflags	@""
	.align	4
.nv.constant0._Z25cosine_strategy6_templateILi256EEvPKfS1_Pfiii:
	.zero		932


//--------------------- .nv.constant0._Z25cosine_strategy6_templateILi128EEvPKfS1_Pfiii --------------------------
	.section	.nv.constant0._Z25cosine_strategy6_templateILi128EEvPKfS1_Pfiii,"a",@progbits
	.sectionflags	@""
	.align	4
.nv.constant0._Z25cosine_strategy6_templateILi128EEvPKfS1_Pfiii:
	.zero		932


//--------------------- .nv.constant0._Z25cosine_strategy6_templateILi64EEvPKfS1_Pfiii --------------------------
	.section	.nv.constant0._Z25cosine_strategy6_templateILi64EEvPKfS1_Pfiii,"a",@progbits
	.sectionflags	@""
	.align	4
.nv.constant0._Z25cosine_strategy6_templateILi64EEvPKfS1_Pfiii:
	.zero		932


//--------------------- .nv.constant0._Z25cosine_strategy6_templateILi32EEvPKfS1_Pfiii --------------------------
	.section	.nv.constant0._Z25cosine_strategy6_templateILi32EEvPKfS1_Pfiii,"a",@progbits
	.sectionflags	@""
	.align	4
.nv.constant0._Z25cosine_strategy6_templateILi32EEvPKfS1_Pfiii:
	.zero		932


//--------------------- SYMBOLS --------------------------

	.type		.nv.reservedSmem.offset0,@object
	.size		.nv.reservedSmem.offset0,0x4
	.type		.nv.reservedSmem.cap,@object
	.size		.nv.reservedSmem.cap,0x4
